//
// Generated by NVIDIA NVVM Compiler
//
// Compiler Build ID: CL-36424714
// Cuda compilation tools, release 13.0, V13.0.88
// Based on NVVM 20.0.0
//

.version 9.0
.target sm_100
.address_size 64

	// .globl	_Z15find_max_kernelPKfPfi

.visible .entry _Z15find_max_kernelPKfPfi(
	.param .u64 .ptr .align 1 _Z15find_max_kernelPKfPfi_param_0,
	.param .u64 .ptr .align 1 _Z15find_max_kernelPKfPfi_param_1,
	.param .u32 _Z15find_max_kernelPKfPfi_param_2
)
{
	.reg .pred 	%p<9>;
	.reg .b32 	%r<36>;
	.reg .b32 	%f<26>;
	.reg .b64 	%rd<13>;

	ld.param.u64 	%rd3, [_Z15find_max_kernelPKfPfi_param_0];
	ld.param.u64 	%rd4, [_Z15find_max_kernelPKfPfi_param_1];
	ld.param.u32 	%r16, [_Z15find_max_kernelPKfPfi_param_2];
	cvta.to.global.u64 	%rd1, %rd3;
	cvta.to.global.u64 	%rd2, %rd4;
	mov.u32 	%r17, %ctaid.x;
	mov.u32 	%r18, %ntid.x;
	mov.u32 	%r19, %tid.x;
	mad.lo.s32 	%r33, %r17, %r18, %r19;
	mov.u32 	%r20, %nctaid.x;
	mul.lo.s32 	%r2, %r18, %r20;
	setp.ge.s32 	%p1, %r33, %r16;
	mov.f32 	%f25, 0fFF7FFFFF;
	@%p1 bra 	$L__BB0_7;
	add.s32 	%r21, %r33, %r2;
	max.s32 	%r22, %r16, %r21;
	setp.lt.s32 	%p2, %r21, %r16;
	selp.u32 	%r23, 1, 0, %p2;
	add.s32 	%r24, %r21, %r23;
	sub.s32 	%r25, %r22, %r24;
	div.u32 	%r26, %r25, %r2;
	add.s32 	%r3, %r26, %r23;
	and.b32  	%r27, %r3, 3;
	setp.eq.s32 	%p3, %r27, 3;
	mov.f32 	%f25, 0fFF7FFFFF;
	@%p3 bra 	$L__BB0_4;
	add.s32 	%r28, %r3, 1;
	and.b32  	%r29, %r28, 3;
	neg.s32 	%r31, %r29;
	mov.f32 	%f25, 0fFF7FFFFF;
$L__BB0_3:
	.pragma "nounroll";
	mul.wide.s32 	%rd5, %r33, 4;
	add.s64 	%rd6, %rd1, %rd5;
	ld.global.f32 	%f12, [%rd6];
	max.f32 	%f25, %f25, %f12;
	add.s32 	%r33, %r33, %r2;
	add.s32 	%r31, %r31, 1;
	setp.ne.s32 	%p4, %r31, 0;
	@%p4 bra 	$L__BB0_3;
$L__BB0_4:
	setp.lt.u32 	%p5, %r3, 3;
	@%p5 bra 	$L__BB0_7;
	mul.wide.s32 	%rd9, %r2, 4;
	shl.b32 	%r30, %r2, 2;
$L__BB0_6:
	mul.wide.s32 	%rd7, %r33, 4;
	add.s64 	%rd8, %rd1, %rd7;
	ld.global.f32 	%f13, [%rd8];
	max.f32 	%f14, %f25, %f13;
	add.s64 	%rd10, %rd8, %rd9;
	ld.global.f32 	%f15, [%rd10];
	max.f32 	%f16, %f14, %f15;
	add.s64 	%rd11, %rd10, %rd9;
	ld.global.f32 	%f17, [%rd11];
	max.f32 	%f18, %f16, %f17;
	add.s64 	%rd12, %rd11, %rd9;
	ld.global.f32 	%f19, [%rd12];
	max.f32 	%f25, %f18, %f19;
	add.s32 	%r33, %r30, %r33;
	setp.lt.s32 	%p6, %r33, %r16;
	@%p6 bra 	$L__BB0_6;
$L__BB0_7:
	ld.global.u32 	%r35, [%rd2];
	mov.b32 	%r13, %f25;
$L__BB0_8:
	mov.b32 	%f20, %r35;
	setp.le.f32 	%p7, %f25, %f20;
	@%p7 bra 	$L__BB0_10;
	atom.relaxed.global.cas.b32 	%r15, [%rd2], %r35, %r13;
	setp.ne.s32 	%p8, %r35, %r15;
	mov.u32 	%r35, %r15;
	@%p8 bra 	$L__BB0_8;
$L__BB0_10:
	ret;

}
	// .globl	_Z18compute_sum_kernelPKfS0_Pfi
.visible .entry _Z18compute_sum_kernelPKfS0_Pfi(
	.param .u64 .ptr .align 1 _Z18compute_sum_kernelPKfS0_Pfi_param_0,
	.param .u64 .ptr .align 1 _Z18compute_sum_kernelPKfS0_Pfi_param_1,
	.param .u64 .ptr .align 1 _Z18compute_sum_kernelPKfS0_Pfi_param_2,
	.param .u32 _Z18compute_sum_kernelPKfS0_Pfi_param_3
)
{
	.reg .pred 	%p<7>;
	.reg .b32 	%r<41>;
	.reg .b32 	%f<81>;
	.reg .b64 	%rd<15>;

	ld.param.u64 	%rd3, [_Z18compute_sum_kernelPKfS0_Pfi_param_0];
	ld.param.u64 	%rd4, [_Z18compute_sum_kernelPKfS0_Pfi_param_1];
	ld.param.u64 	%rd2, [_Z18compute_sum_kernelPKfS0_Pfi_param_2];
	ld.param.u32 	%r12, [_Z18compute_sum_kernelPKfS0_Pfi_param_3];
	cvta.to.global.u64 	%rd1, %rd3;
	cvta.to.global.u64 	%rd5, %rd4;
	mov.u32 	%r13, %ctaid.x;
	mov.u32 	%r14, %ntid.x;
	mov.u32 	%r15, %tid.x;
	mad.lo.s32 	%r39, %r13, %r14, %r15;
	mov.u32 	%r16, %nctaid.x;
	mul.lo.s32 	%r2, %r14, %r16;
	ld.global.f32 	%f1, [%rd5];
	setp.ge.s32 	%p1, %r39, %r12;
	mov.f32 	%f80, 0f00000000;
	@%p1 bra 	$L__BB1_7;
	add.s32 	%r17, %r39, %r2;
	max.s32 	%r18, %r12, %r17;
	setp.lt.s32 	%p2, %r17, %r12;
	selp.u32 	%r19, 1, 0, %p2;
	add.s32 	%r20, %r17, %r19;
	sub.s32 	%r21, %r18, %r20;
	div.u32 	%r22, %r21, %r2;
	add.s32 	%r3, %r22, %r19;
	and.b32  	%r23, %r3, 3;
	setp.eq.s32 	%p3, %r23, 3;
	mov.f32 	%f80, 0f00000000;
	@%p3 bra 	$L__BB1_4;
	add.s32 	%r24, %r3, 1;
	and.b32  	%r25, %r24, 3;
	neg.s32 	%r37, %r25;
	mov.f32 	%f80, 0f00000000;
$L__BB1_3:
	.pragma "nounroll";
	mul.wide.s32 	%rd6, %r39, 4;
	add.s64 	%rd7, %rd1, %rd6;
	ld.global.f32 	%f13, [%rd7];
	sub.f32 	%f14, %f13, %f1;
	fma.rn.f32 	%f15, %f14, 0f3BBB989D, 0f3F000000;
	cvt.sat.f32.f32 	%f16, %f15;
	mov.f32 	%f17, 0f4B400001;
	mov.f32 	%f18, 0f437C0000;
	fma.rm.f32 	%f19, %f16, %f18, %f17;
	add.f32 	%f20, %f19, 0fCB40007F;
	neg.f32 	%f21, %f20;
	fma.rn.f32 	%f22, %f14, 0f3FB8AA3B, %f21;
	fma.rn.f32 	%f23, %f14, 0f32A57060, %f22;
	mov.b32 	%r26, %f19;
	shl.b32 	%r27, %r26, 23;
	mov.b32 	%f24, %r27;
	ex2.approx.ftz.f32 	%f25, %f23;
	fma.rn.f32 	%f80, %f25, %f24, %f80;
	add.s32 	%r39, %r39, %r2;
	add.s32 	%r37, %r37, 1;
	setp.ne.s32 	%p4, %r37, 0;
	@%p4 bra 	$L__BB1_3;
$L__BB1_4:
	setp.lt.u32 	%p5, %r3, 3;
	@%p5 bra 	$L__BB1_7;
	mul.wide.s32 	%rd10, %r2, 4;
	shl.b32 	%r36, %r2, 2;
$L__BB1_6:
	mul.wide.s32 	%rd8, %r39, 4;
	add.s64 	%rd9, %rd1, %rd8;
	ld.global.f32 	%f26, [%rd9];
	sub.f32 	%f27, %f26, %f1;
	fma.rn.f32 	%f28, %f27, 0f3BBB989D, 0f3F000000;
	cvt.sat.f32.f32 	%f29, %f28;
	mov.f32 	%f30, 0f4B400001;
	mov.f32 	%f31, 0f437C0000;
	fma.rm.f32 	%f32, %f29, %f31, %f30;
	add.f32 	%f33, %f32, 0fCB40007F;
	neg.f32 	%f34, %f33;
	fma.rn.f32 	%f35, %f27, 0f3FB8AA3B, %f34;
	fma.rn.f32 	%f36, %f27, 0f32A57060, %f35;
	mov.b32 	%r28, %f32;
	shl.b32 	%r29, %r28, 23;
	mov.b32 	%f37, %r29;
	ex2.approx.ftz.f32 	%f38, %f36;
	fma.rn.f32 	%f39, %f38, %f37, %f80;
	add.s64 	%rd11, %rd9, %rd10;
	ld.global.f32 	%f40, [%rd11];
	sub.f32 	%f41, %f40, %f1;
	fma.rn.f32 	%f42, %f41, 0f3BBB989D, 0f3F000000;
	cvt.sat.f32.f32 	%f43, %f42;
	fma.rm.f32 	%f44, %f43, %f31, %f30;
	add.f32 	%f45, %f44, 0fCB40007F;
	neg.f32 	%f46, %f45;
	fma.rn.f32 	%f47, %f41, 0f3FB8AA3B, %f46;
	fma.rn.f32 	%f48, %f41, 0f32A57060, %f47;
	mov.b32 	%r30, %f44;
	shl.b32 	%r31, %r30, 23;
	mov.b32 	%f49, %r31;
	ex2.approx.ftz.f32 	%f50, %f48;
	fma.rn.f32 	%f51, %f50, %f49, %f39;
	add.s64 	%rd12, %rd11, %rd10;
	ld.global.f32 	%f52, [%rd12];
	sub.f32 	%f53, %f52, %f1;
	fma.rn.f32 	%f54, %f53, 0f3BBB989D, 0f3F000000;
	cvt.sat.f32.f32 	%f55, %f54;
	fma.rm.f32 	%f56, %f55, %f31, %f30;
	add.f32 	%f57, %f56, 0fCB40007F;
	neg.f32 	%f58, %f57;
	fma.rn.f32 	%f59, %f53, 0f3FB8AA3B, %f58;
	fma.rn.f32 	%f60, %f53, 0f32A57060, %f59;
	mov.b32 	%r32, %f56;
	shl.b32 	%r33, %r32, 23;
	mov.b32 	%f61, %r33;
	ex2.approx.ftz.f32 	%f62, %f60;
	fma.rn.f32 	%f63, %f62, %f61, %f51;
	add.s64 	%rd13, %rd12, %rd10;
	ld.global.f32 	%f64, [%rd13];
	sub.f32 	%f65, %f64, %f1;
	fma.rn.f32 	%f66, %f65, 0f3BBB989D, 0f3F000000;
	cvt.sat.f32.f32 	%f67, %f66;
	fma.rm.f32 	%f68, %f67, %f31, %f30;
	add.f32 	%f69, %f68, 0fCB40007F;
	neg.f32 	%f70, %f69;
	fma.rn.f32 	%f71, %f65, 0f3FB8AA3B, %f70;
	fma.rn.f32 	%f72, %f65, 0f32A57060, %f71;
	mov.b32 	%r34, %f68;
	shl.b32 	%r35, %r34, 23;
	mov.b32 	%f73, %r35;
	ex2.approx.ftz.f32 	%f74, %f72;
	fma.rn.f32 	%f80, %f74, %f73, %f63;
	add.s32 	%r39, %r36, %r39;
	setp.lt.s32 	%p6, %r39, %r12;
	@%p6 bra 	$L__BB1_6;
$L__BB1_7:
	cvta.to.global.u64 	%rd14, %rd2;
	atom.global.add.f32 	%f75, [%rd14], %f80;
	ret;

}
	// .globl	_Z14softmax_kernelPKfPfS0_S0_i
.visible .entry _Z14softmax_kernelPKfPfS0_S0_i(
	.param .u64 .ptr .align 1 _Z14softmax_kernelPKfPfS0_S0_i_param_0,
	.param .u64 .ptr .align 1 _Z14softmax_kernelPKfPfS0_S0_i_param_1,
	.param .u64 .ptr .align 1 _Z14softmax_kernelPKfPfS0_S0_i_param_2,
	.param .u64 .ptr .align 1 _Z14softmax_kernelPKfPfS0_S0_i_param_3,
	.param .u32 _Z14softmax_kernelPKfPfS0_S0_i_param_4
)
{
	.reg .pred 	%p<7>;
	.reg .b32 	%r<41>;
	.reg .b32 	%f<72>;
	.reg .b64 	%rd<22>;

	ld.param.u64 	%rd3, [_Z14softmax_kernelPKfPfS0_S0_i_param_0];
	ld.param.u64 	%rd4, [_Z14softmax_kernelPKfPfS0_S0_i_param_1];
	ld.param.u64 	%rd5, [_Z14softmax_kernelPKfPfS0_S0_i_param_2];
	ld.param.u64 	%rd6, [_Z14softmax_kernelPKfPfS0_S0_i_param_3];
	ld.param.u32 	%r12, [_Z14softmax_kernelPKfPfS0_S0_i_param_4];
	cvta.to.global.u64 	%rd1, %rd4;
	cvta.to.global.u64 	%rd2, %rd3;
	cvta.to.global.u64 	%rd7, %rd6;
	cvta.to.global.u64 	%rd8, %rd5;
	mov.u32 	%r13, %ctaid.x;
	mov.u32 	%r14, %ntid.x;
	mov.u32 	%r15, %tid.x;
	mad.lo.s32 	%r39, %r13, %r14, %r15;
	mov.u32 	%r16, %nctaid.x;
	mul.lo.s32 	%r2, %r14, %r16;
	ld.global.f32 	%f1, [%rd8];
	ld.global.f32 	%f2, [%rd7];
	setp.ge.s32 	%p1, %r39, %r12;
	@%p1 bra 	$L__BB2_7;
	add.s32 	%r17, %r39, %r2;
	max.s32 	%r18, %r12, %r17;
	setp.lt.s32 	%p2, %r17, %r12;
	selp.u32 	%r19, 1, 0, %p2;
	add.s32 	%r20, %r17, %r19;
	sub.s32 	%r21, %r18, %r20;
	div.u32 	%r22, %r21, %r2;
	add.s32 	%r3, %r22, %r19;
	and.b32  	%r23, %r3, 3;
	setp.eq.s32 	%p3, %r23, 3;
	@%p3 bra 	$L__BB2_4;
	add.s32 	%r24, %r3, 1;
	and.b32  	%r25, %r24, 3;
	neg.s32 	%r37, %r25;
$L__BB2_3:
	.pragma "nounroll";
	mul.wide.s32 	%rd9, %r39, 4;
	add.s64 	%rd10, %rd1, %rd9;
	add.s64 	%rd11, %rd2, %rd9;
	ld.global.f32 	%f3, [%rd11];
	sub.f32 	%f4, %f3, %f1;
	fma.rn.f32 	%f5, %f4, 0f3BBB989D, 0f3F000000;
	cvt.sat.f32.f32 	%f6, %f5;
	mov.f32 	%f7, 0f4B400001;
	mov.f32 	%f8, 0f437C0000;
	fma.rm.f32 	%f9, %f6, %f8, %f7;
	add.f32 	%f10, %f9, 0fCB40007F;
	neg.f32 	%f11, %f10;
	fma.rn.f32 	%f12, %f4, 0f3FB8AA3B, %f11;
	fma.rn.f32 	%f13, %f4, 0f32A57060, %f12;
	mov.b32 	%r26, %f9;
	shl.b32 	%r27, %r26, 23;
	mov.b32 	%f14, %r27;
	ex2.approx.ftz.f32 	%f15, %f13;
	mul.f32 	%f16, %f15, %f14;
	div.rn.f32 	%f17, %f16, %f2;
	st.global.f32 	[%rd10], %f17;
	add.s32 	%r39, %r39, %r2;
	add.s32 	%r37, %r37, 1;
	setp.ne.s32 	%p4, %r37, 0;
	@%p4 bra 	$L__BB2_3;
$L__BB2_4:
	setp.lt.u32 	%p5, %r3, 3;
	@%p5 bra 	$L__BB2_7;
	mul.wide.s32 	%rd15, %r2, 4;
	shl.b32 	%r36, %r2, 2;
$L__BB2_6:
	mul.wide.s32 	%rd12, %r39, 4;
	add.s64 	%rd13, %rd2, %rd12;
	ld.global.f32 	%f18, [%rd13];
	sub.f32 	%f19, %f18, %f1;
	fma.rn.f32 	%f20, %f19, 0f3BBB989D, 0f3F000000;
	cvt.sat.f32.f32 	%f21, %f20;
	mov.f32 	%f22, 0f4B400001;
	mov.f32 	%f23, 0f437C0000;
	fma.rm.f32 	%f24, %f21, %f23, %f22;
	add.f32 	%f25, %f24, 0fCB40007F;
	neg.f32 	%f26, %f25;
	fma.rn.f32 	%f27, %f19, 0f3FB8AA3B, %f26;
	fma.rn.f32 	%f28, %f19, 0f32A57060, %f27;
	mov.b32 	%r28, %f24;
	shl.b32 	%r29, %r28, 23;
	mov.b32 	%f29, %r29;
	ex2.approx.ftz.f32 	%f30, %f28;
	mul.f32 	%f31, %f30, %f29;
	div.rn.f32 	%f32, %f31, %f2;
	add.s64 	%rd14, %rd1, %rd12;
	st.global.f32 	[%rd14], %f32;
	add.s64 	%rd16, %rd13, %rd15;
	ld.global.f32 	%f33, [%rd16];
	sub.f32 	%f34, %f33, %f1;
	fma.rn.f32 	%f35, %f34, 0f3BBB989D, 0f3F000000;
	cvt.sat.f32.f32 	%f36, %f35;
	fma.rm.f32 	%f37, %f36, %f23, %f22;
	add.f32 	%f38, %f37, 0fCB40007F;
	neg.f32 	%f39, %f38;
	fma.rn.f32 	%f40, %f34, 0f3FB8AA3B, %f39;
	fma.rn.f32 	%f41, %f34, 0f32A57060, %f40;
	mov.b32 	%r30, %f37;
	shl.b32 	%r31, %r30, 23;
	mov.b32 	%f42, %r31;
	ex2.approx.ftz.f32 	%f43, %f41;
	mul.f32 	%f44, %f43, %f42;
	div.rn.f32 	%f45, %f44, %f2;
	add.s64 	%rd17, %rd14, %rd15;
	st.global.f32 	[%rd17], %f45;
	add.s64 	%rd18, %rd16, %rd15;
	ld.global.f32 	%f46, [%rd18];
	sub.f32 	%f47, %f46, %f1;
	fma.rn.f32 	%f48, %f47, 0f3BBB989D, 0f3F000000;
	cvt.sat.f32.f32 	%f49, %f48;
	fma.rm.f32 	%f50, %f49, %f23, %f22;
	add.f32 	%f51, %f50, 0fCB40007F;
	neg.f32 	%f52, %f51;
	fma.rn.f32 	%f53, %f47, 0f3FB8AA3B, %f52;
	fma.rn.f32 	%f54, %f47, 0f32A57060, %f53;
	mov.b32 	%r32, %f50;
	shl.b32 	%r33, %r32, 23;
	mov.b32 	%f55, %r33;
	ex2.approx.ftz.f32 	%f56, %f54;
	mul.f32 	%f57, %f56, %f55;
	div.rn.f32 	%f58, %f57, %f2;
	add.s64 	%rd19, %rd17, %rd15;
	st.global.f32 	[%rd19], %f58;
	add.s64 	%rd20, %rd18, %rd15;
	ld.global.f32 	%f59, [%rd20];
	sub.f32 	%f60, %f59, %f1;
	fma.rn.f32 	%f61, %f60, 0f3BBB989D, 0f3F000000;
	cvt.sat.f32.f32 	%f62, %f61;
	fma.rm.f32 	%f63, %f62, %f23, %f22;
	add.f32 	%f64, %f63, 0fCB40007F;
	neg.f32 	%f65, %f64;
	fma.rn.f32 	%f66, %f60, 0f3FB8AA3B, %f65;
	fma.rn.f32 	%f67, %f60, 0f32A57060, %f66;
	mov.b32 	%r34, %f63;
	shl.b32 	%r35, %r34, 23;
	mov.b32 	%f68, %r35;
	ex2.approx.ftz.f32 	%f69, %f67;
	mul.f32 	%f70, %f69, %f68;
	div.rn.f32 	%f71, %f70, %f2;
	add.s64 	%rd21, %rd19, %rd15;
	st.global.f32 	[%rd21], %f71;
	add.s32 	%r39, %r36, %r39;
	setp.lt.s32 	%p6, %r39, %r12;
	@%p6 bra 	$L__BB2_6;
$L__BB2_7:
	ret;

}


// ===== COMPILED SASS (sm_100) =====

	.target	sm_100

	.elftype	@"ET_EXEC"


//--------------------- .note.nv.tkinfo           --------------------------
	.section	.note.nv.tkinfo,"",@"SHT_NOTE"
	.sectionflags	@"SHF_NOTE_NV_TKINFO"
	.tkinfo
        /*0018*/ 	.word	0x00000002
        /*0030*/ 	.string	""
        /*0030*/ 	.string	"ptxas"
        /*0030*/ 	.string	"Cuda compilation tools, release 13.0, V13.0.88"
        /*0030*/ 	.string	"Build cuda_13.0.r13.0/compiler.36424714_0"
        /*0030*/ 	.string	"-arch sm_100 -m 64 "



//--------------------- .note.nv.cuinfo           --------------------------
	.section	.note.nv.cuinfo,"",@"SHT_NOTE"
	.sectionflags	@"SHF_NOTE_NV_CUINFO"
        /*0018*/ 	.short	0x0002
        /*001a*/ 	.short	0x0064
        /*001c*/ 	.short	0x0082
	.zero		2


//--------------------- .nv.info                  --------------------------
	.section	.nv.info,"",@"SHT_CUDA_INFO"
	.align	4


	//----- nvinfo : EIATTR_REGCOUNT
	.align		4
        /*0000*/ 	.byte	0x04, 0x2f
        /*0002*/ 	.short	(.L_1 - .L_0)
	.align		4
.L_0:
        /*0004*/ 	.word	index@(_Z15find_max_kernelPKfPfi)
        /*0008*/ 	.word	0x00000010


	//----- nvinfo : EIATTR_FRAME_SIZE
	.align		4
.L_1:
        /*000c*/ 	.byte	0x04, 0x11
        /*000e*/ 	.short	(.L_3 - .L_2)
	.align		4
.L_2:
        /*0010*/ 	.word	index@(_Z15find_max_kernelPKfPfi)
        /*0014*/ 	.word	0x00000000


	//----- nvinfo : EIATTR_REGCOUNT
	.align		4
.L_3:
        /*0018*/ 	.byte	0x04, 0x2f
        /*001a*/ 	.short	(.L_5 - .L_4)
	.align		4
.L_4:
        /*001c*/ 	.word	index@(_Z18compute_sum_kernelPKfS0_Pfi)
        /*0020*/ 	.word	0x00000018


	//----- nvinfo : EIATTR_FRAME_SIZE
	.align		4
.L_5:
        /*0024*/ 	.byte	0x04, 0x11
        /*0026*/ 	.short	(.L_7 - .L_6)
	.align		4
.L_6:
        /*0028*/ 	.word	index@(_Z18compute_sum_kernelPKfS0_Pfi)
        /*002c*/ 	.word	0x00000000


	//----- nvinfo : EIATTR_REGCOUNT
	.align		4
.L_7:
        /*0030*/ 	.byte	0x04, 0x2f
        /*0032*/ 	.short	(.L_9 - .L_8)
	.align		4
.L_8:
        /*0034*/ 	.word	index@(_Z14softmax_kernelPKfPfS0_S0_i)
        /*0038*/ 	.word	0x0000001a


	//----- nvinfo : EIATTR_FRAME_SIZE
	.align		4
.L_9:
        /*003c*/ 	.byte	0x04, 0x11
        /*003e*/ 	.short	(.L_11 - .L_10)
	.align		4
.L_10:
        /*0040*/ 	.word	index@($__internal_0_$__cuda_sm3x_div_rn_noftz_f32_slowpath)
        /*0044*/ 	.word	0x00000000


	//----- nvinfo : EIATTR_FRAME_SIZE
	.align		4
.L_11:
        /*0048*/ 	.byte	0x04, 0x11
        /*004a*/ 	.short	(.L_13 - .L_12)
	.align		4
.L_12:
        /*004c*/ 	.word	index@(_Z14softmax_kernelPKfPfS0_S0_i)
        /*0050*/ 	.word	0x00000000


	//----- nvinfo : EIATTR_MIN_STACK_SIZE
	.align		4
.L_13:
        /*0054*/ 	.byte	0x04, 0x12
        /*0056*/ 	.short	(.L_15 - .L_14)
	.align		4
.L_14:
        /*0058*/ 	.word	index@(_Z14softmax_kernelPKfPfS0_S0_i)
        /*005c*/ 	.word	0x00000000


	//----- nvinfo : EIATTR_MIN_STACK_SIZE
	.align		4
.L_15:
        /*0060*/ 	.byte	0x04, 0x12
        /*0062*/ 	.short	(.L_17 - .L_16)
	.align		4
.L_16:
        /*0064*/ 	.word	index@(_Z18compute_sum_kernelPKfS0_Pfi)
        /*0068*/ 	.word	0x00000000


	//----- nvinfo : EIATTR_MIN_STACK_SIZE
	.align		4
.L_17:
        /*006c*/ 	.byte	0x04, 0x12
        /*006e*/ 	.short	(.L_19 - .L_18)
	.align		4
.L_18:
        /*0070*/ 	.word	index@(_Z15find_max_kernelPKfPfi)
        /*0074*/ 	.word	0x00000000
.L_19:


//--------------------- .nv.compat                --------------------------
	.section	.nv.compat,"",@"SHT_CUDA_COMPAT_INFO"
	.align	4
        /*0000*/ 	.byte	0x02, 0x09, 0x00, 0x00, 0x02, 0x02, 0x01, 0x00, 0x02, 0x05, 0x05, 0x00, 0x03, 0x07, 0x01, 0x01
        /*0010*/ 	.byte	0x02, 0x03, 0x00, 0x00, 0x02, 0x06, 0x01, 0x00, 0x04, 0x0b, 0x08, 0x00, 0x01, 0x00, 0x00, 0x00
        /*0020*/ 	.byte	0x00, 0x00, 0x00, 0x00


//--------------------- .nv.info._Z14softmax_kernelPKfPfS0_S0_i --------------------------
	.section	.nv.info._Z14softmax_kernelPKfPfS0_S0_i,"",@"SHT_CUDA_INFO"
	.sectionflags	@""
	.align	4


	//----- nvinfo : EIATTR_CUDA_API_VERSION
	.align		4
        /*0000*/ 	.byte	0x04, 0x37
        /*0002*/ 	.short	(.L_21 - .L_20)
.L_20:
        /*0004*/ 	.word	0x00000082


	//----- nvinfo : EIATTR_KPARAM_INFO
	.align		4
.L_21:
        /*0008*/ 	.byte	0x04, 0x17
        /*000a*/ 	.short	(.L_23 - .L_22)
.L_22:
        /*000c*/ 	.word	0x00000000
        /*0010*/ 	.short	0x0004
        /*0012*/ 	.short	0x0020
        /*0014*/ 	.byte	0x00, 0xf0, 0x11, 0x00


	//----- nvinfo : EIATTR_KPARAM_INFO
	.align		4
.L_23:
        /*0018*/ 	.byte	0x04, 0x17
        /*001a*/ 	.short	(.L_25 - .L_24)
.L_24:
        /*001c*/ 	.word	0x00000000
        /*0020*/ 	.short	0x0003
        /*0022*/ 	.short	0x0018
        /*0024*/ 	.byte	0x00, 0xf5, 0x21, 0x00


	//----- nvinfo : EIATTR_KPARAM_INFO
	.align		4
.L_25:
        /*0028*/ 	.byte	0x04, 0x17
        /*002a*/ 	.short	(.L_27 - .L_26)
.L_26:
        /*002c*/ 	.word	0x00000000
        /*0030*/ 	.short	0x0002
        /*0032*/ 	.short	0x0010
        /*0034*/ 	.byte	0x00, 0xf5, 0x21, 0x00


	//----- nvinfo : EIATTR_KPARAM_INFO
	.align		4
.L_27:
        /*0038*/ 	.byte	0x04, 0x17
        /*003a*/ 	.short	(.L_29 - .L_28)
.L_28:
        /*003c*/ 	.word	0x00000000
        /*0040*/ 	.short	0x0001
        /*0042*/ 	.short	0x0008
        /*0044*/ 	.byte	0x00, 0xf5, 0x21, 0x00


	//----- nvinfo : EIATTR_KPARAM_INFO
	.align		4
.L_29:
        /*0048*/ 	.byte	0x04, 0x17
        /*004a*/ 	.short	(.L_31 - .L_30)
.L_30:
        /*004c*/ 	.word	0x00000000
        /*0050*/ 	.short	0x0000
        /*0052*/ 	.short	0x0000
        /*0054*/ 	.byte	0x00, 0xf5, 0x21, 0x00


	//----- nvinfo : EIATTR_SPARSE_MMA_MASK
	.align		4
.L_31:
        /*0058*/ 	.byte	0x03, 0x50
        /*005a*/ 	.short	0x0000


	//----- nvinfo : EIATTR_MAXREG_COUNT
	.align		4
        /*005c*/ 	.byte	0x03, 0x1b
        /*005e*/ 	.short	0x00ff


	//----- nvinfo : EIATTR_MERCURY_ISA_VERSION
	.align		4
        /*0060*/ 	.byte	0x03, 0x5f
        /*0062*/ 	.short	0x0101


	//----- nvinfo : EIATTR_VRC_CTA_INIT_COUNT
	.align		4
        /*0064*/ 	.byte	0x02, 0x4a
	.zero		1
	.zero		1


	//----- nvinfo : EIATTR_EXIT_INSTR_OFFSETS
	.align		4
        /*0068*/ 	.byte	0x04, 0x1c
        /*006a*/ 	.short	(.L_33 - .L_32)


	//   ....[0]....
.L_32:
        /*006c*/ 	.word	0x00000090


	//   ....[1]....
        /*0070*/ 	.word	0x00000550


	//   ....[2]....
        /*0074*/ 	.word	0x00000cd0


	//----- nvinfo : EIATTR_CRS_STACK_SIZE
	.align		4
.L_33:
        /*0078*/ 	.byte	0x04, 0x1e
        /*007a*/ 	.short	(.L_35 - .L_34)
.L_34:
        /*007c*/ 	.word	0x00000000


	//----- nvinfo : EIATTR_CBANK_PARAM_SIZE
	.align		4
.L_35:
        /*0080*/ 	.byte	0x03, 0x19
        /*0082*/ 	.short	0x0024


	//----- nvinfo : EIATTR_PARAM_CBANK
	.align		4
        /*0084*/ 	.byte	0x04, 0x0a
        /*0086*/ 	.short	(.L_37 - .L_36)
	.align		4
.L_36:
        /*0088*/ 	.word	index@(.nv.constant0._Z14softmax_kernelPKfPfS0_S0_i)
        /*008c*/ 	.short	0x0380
        /*008e*/ 	.short	0x0024


	//----- nvinfo : EIATTR_SW_WAR
	.align		4
.L_37:
        /*0090*/ 	.byte	0x04, 0x36
        /*0092*/ 	.short	(.L_39 - .L_38)
.L_38:
        /*0094*/ 	.word	0x00000008
.L_39:


//--------------------- .nv.info._Z18compute_sum_kernelPKfS0_Pfi --------------------------
	.section	.nv.info._Z18compute_sum_kernelPKfS0_Pfi,"",@"SHT_CUDA_INFO"
	.sectionflags	@""
	.align	4


	//----- nvinfo : EIATTR_CUDA_API_VERSION
	.align		4
        /*0000*/ 	.byte	0x04, 0x37
        /*0002*/ 	.short	(.L_41 - .L_40)
.L_40:
        /*0004*/ 	.word	0x00000082


	//----- nvinfo : EIATTR_KPARAM_INFO
	.align		4
.L_41:
        /*0008*/ 	.byte	0x04, 0x17
        /*000a*/ 	.short	(.L_43 - .L_42)
.L_42:
        /*000c*/ 	.word	0x00000000
        /*0010*/ 	.short	0x0003
        /*0012*/ 	.short	0x0018
        /*0014*/ 	.byte	0x00, 0xf0, 0x11, 0x00


	//----- nvinfo : EIATTR_KPARAM_INFO
	.align		4
.L_43:
        /*0018*/ 	.byte	0x04, 0x17
        /*001a*/ 	.short	(.L_45 - .L_44)
.L_44:
        /*001c*/ 	.word	0x00000000
        /*0020*/ 	.short	0x0002
        /*0022*/ 	.short	0x0010
        /*0024*/ 	.byte	0x00, 0xf5, 0x21, 0x00


	//----- nvinfo : EIATTR_KPARAM_INFO
	.align		4
.L_45:
        /*0028*/ 	.byte	0x04, 0x17
        /*002a*/ 	.short	(.L_47 - .L_46)
.L_46:
        /*002c*/ 	.word	0x00000000
        /*0030*/ 	.short	0x0001
        /*0032*/ 	.short	0x0008
        /*0034*/ 	.byte	0x00, 0xf5, 0x21, 0x00


	//----- nvinfo : EIATTR_KPARAM_INFO
	.align		4
.L_47:
        /*0038*/ 	.byte	0x04, 0x17
        /*003a*/ 	.short	(.L_49 - .L_48)
.L_48:
        /*003c*/ 	.word	0x00000000
        /*0040*/ 	.short	0x0000
        /*0042*/ 	.short	0x0000
        /*0044*/ 	.byte	0x00, 0xf5, 0x21, 0x00


	//----- nvinfo : EIATTR_SPARSE_MMA_MASK
	.align		4
.L_49:
        /*0048*/ 	.byte	0x03, 0x50
        /*004a*/ 	.short	0x0000


	//----- nvinfo : EIATTR_MAXREG_COUNT
	.align		4
        /*004c*/ 	.byte	0x03, 0x1b
        /*004e*/ 	.short	0x00ff


	//----- nvinfo : EIATTR_MERCURY_ISA_VERSION
	.align		4
        /*0050*/ 	.byte	0x03, 0x5f
        /*0052*/ 	.short	0x0101


	//----- nvinfo : EIATTR_VRC_CTA_INIT_COUNT
	.align		4
        /*0054*/ 	.byte	0x02, 0x4a
	.zero		1
	.zero		1


	//----- nvinfo : EIATTR_EXIT_INSTR_OFFSETS
	.align		4
        /*0058*/ 	.byte	0x04, 0x1c
        /*005a*/ 	.short	(.L_51 - .L_50)


	//   ....[0]....
.L_50:
        /*005c*/ 	.word	0x000007a0


	//----- nvinfo : EIATTR_CRS_STACK_SIZE
	.align		4
.L_51:
        /*0060*/ 	.byte	0x04, 0x1e
        /*0062*/ 	.short	(.L_53 - .L_52)
.L_52:
        /*0064*/ 	.word	0x00000000


	//----- nvinfo : EIATTR_CBANK_PARAM_SIZE
	.align		4
.L_53:
        /*0068*/ 	.byte	0x03, 0x19
        /*006a*/ 	.short	0x001c


	//----- nvinfo : EIATTR_PARAM_CBANK
	.align		4
        /*006c*/ 	.byte	0x04, 0x0a
        /*006e*/ 	.short	(.L_55 - .L_54)
	.align		4
.L_54:
        /*0070*/ 	.word	index@(.nv.constant0._Z18compute_sum_kernelPKfS0_Pfi)
        /*0074*/ 	.short	0x0380
        /*0076*/ 	.short	0x001c


	//----- nvinfo : EIATTR_SW_WAR
	.align		4
.L_55:
        /*0078*/ 	.byte	0x04, 0x36
        /*007a*/ 	.short	(.L_57 - .L_56)
.L_56:
        /*007c*/ 	.word	0x00000008
.L_57:


//--------------------- .nv.info._Z15find_max_kernelPKfPfi --------------------------
	.section	.nv.info._Z15find_max_kernelPKfPfi,"",@"SHT_CUDA_INFO"
	.sectionflags	@""
	.align	4


	//----- nvinfo : EIATTR_CUDA_API_VERSION
	.align		4
        /*0000*/ 	.byte	0x04, 0x37
        /*0002*/ 	.short	(.L_59 - .L_58)
.L_58:
        /*0004*/ 	.word	0x00000082


	//----- nvinfo : EIATTR_KPARAM_INFO
	.align		4
.L_59:
        /*0008*/ 	.byte	0x04, 0x17
        /*000a*/ 	.short	(.L_61 - .L_60)
.L_60:
        /*000c*/ 	.word	0x00000000
        /*0010*/ 	.short	0x0002
        /*0012*/ 	.short	0x0010
        /*0014*/ 	.byte	0x00, 0xf0, 0x11, 0x00


	//----- nvinfo : EIATTR_KPARAM_INFO
	.align		4
.L_61:
        /*0018*/ 	.byte	0x04, 0x17
        /*001a*/ 	.short	(.L_63 - .L_62)
.L_62:
        /*001c*/ 	.word	0x00000000
        /*0020*/ 	.short	0x0001
        /*0022*/ 	.short	0x0008
        /*0024*/ 	.byte	0x00, 0xf5, 0x21, 0x00


	//----- nvinfo : EIATTR_KPARAM_INFO
	.align		4
.L_63:
        /*0028*/ 	.byte	0x04, 0x17
        /*002a*/ 	.short	(.L_65 - .L_64)
.L_64:
        /*002c*/ 	.word	0x00000000
        /*0030*/ 	.short	0x0000
        /*0032*/ 	.short	0x0000
        /*0034*/ 	.byte	0x00, 0xf5, 0x21, 0x00


	//----- nvinfo : EIATTR_SPARSE_MMA_MASK
	.align		4
.L_65:
        /*0038*/ 	.byte	0x03, 0x50
        /*003a*/ 	.short	0x0000


	//----- nvinfo : EIATTR_MAXREG_COUNT
	.align		4
        /*003c*/ 	.byte	0x03, 0x1b
        /*003e*/ 	.short	0x00ff


	//----- nvinfo : EIATTR_MERCURY_ISA_VERSION
	.align		4
        /*0040*/ 	.byte	0x03, 0x5f
        /*0042*/ 	.short	0x0101


	//----- nvinfo : EIATTR_VRC_CTA_INIT_COUNT
	.align		4
        /*0044*/ 	.byte	0x02, 0x4a
	.zero		1
	.zero		1


	//----- nvinfo : EIATTR_EXIT_INSTR_OFFSETS
	.align		4
        /*0048*/ 	.byte	0x04, 0x1c
        /*004a*/ 	.short	(.L_67 - .L_66)


	//   ....[0]....
.L_66:
        /*004c*/ 	.word	0x000004c0


	//   ....[1]....
        /*0050*/ 	.word	0x00000510


	//----- nvinfo : EIATTR_CRS_STACK_SIZE
	.align		4
.L_67:
        /*0054*/ 	.byte	0x04, 0x1e
        /*0056*/ 	.short	(.L_69 - .L_68)
.L_68:
        /*0058*/ 	.word	0x00000000


	//----- nvinfo : EIATTR_CBANK_PARAM_SIZE
	.align		4
.L_69:
        /*005c*/ 	.byte	0x03, 0x19
        /*005e*/ 	.short	0x0014


	//----- nvinfo : EIATTR_PARAM_CBANK
	.align		4
        /*0060*/ 	.byte	0x04, 0x0a
        /*0062*/ 	.short	(.L_71 - .L_70)
	.align		4
.L_70:
        /*0064*/ 	.word	index@(.nv.constant0._Z15find_max_kernelPKfPfi)
        /*0068*/ 	.short	0x0380
        /*006a*/ 	.short	0x0014


	//----- nvinfo : EIATTR_SW_WAR
	.align		4
.L_71:
        /*006c*/ 	.byte	0x04, 0x36
        /*006e*/ 	.short	(.L_73 - .L_72)
.L_72:
        /*0070*/ 	.word	0x00000008
.L_73:


//--------------------- .nv.callgraph             --------------------------
	.section	.nv.callgraph,"",@"SHT_CUDA_CALLGRAPH"
	.align	4
	.sectionentsize	8
	.align		4
        /*0000*/ 	.word	0x00000000
	.align		4
        /*0004*/ 	.word	0xffffffff
	.align		4
        /*0008*/ 	.word	0x00000000
	.align		4
        /*000c*/ 	.word	0xfffffffe
	.align		4
        /*0010*/ 	.word	0x00000000
	.align		4
        /*0014*/ 	.word	0xfffffffd
	.align		4
        /*0018*/ 	.word	0x00000000
	.align		4
        /*001c*/ 	.word	0xfffffffc


//--------------------- .text._Z14softmax_kernelPKfPfS0_S0_i --------------------------
	.section	.text._Z14softmax_kernelPKfPfS0_S0_i,"ax",@progbits
	.align	128
        .global         _Z14softmax_kernelPKfPfS0_S0_i
        .type           _Z14softmax_kernelPKfPfS0_S0_i,@function
        .size           _Z14softmax_kernelPKfPfS0_S0_i,(.L_x_41 - _Z14softmax_kernelPKfPfS0_S0_i)
        .other          _Z14softmax_kernelPKfPfS0_S0_i,@"STO_CUDA_ENTRY STV_DEFAULT"
_Z14softmax_kernelPKfPfS0_S0_i:
.text._Z14softmax_kernelPKfPfS0_S0_i:
[----:B------:R-:W-:Y:S01]  /*0000*/  LDC R1, c[0x0][0x37c] ;  /* 0x0000df00ff017b82 */ /* 0x000fe20000000800 */
[----:B------:R-:W0:Y:S07]  /*0010*/  S2R R2, SR_TID.X ;  /* 0x0000000000027919 */ /* 0x000e2e0000002100 */
[----:B------:R-:W0:Y:S01]  /*0020*/  S2UR UR4, SR_CTAID.X ;  /* 0x00000000000479c3 */ /* 0x000e220000002500 */
[----:B------:R-:W1:Y:S07]  /*0030*/  LDCU UR6, c[0x0][0x3a0] ;  /* 0x00007400ff0677ac */ /* 0x000e6e0008000800 */
[----:B------:R-:W0:Y:S01]  /*0040*/  LDC R5, c[0x0][0x360] ;  /* 0x0000d800ff057b82 */ /* 0x000e220000000800 */
[----:B------:R-:W2:Y:S01]  /*0050*/  LDCU UR5, c[0x0][0x370] ;  /* 0x00006e00ff0577ac */ /* 0x000ea20008000800 */
[----:B0-----:R-:W-:-:S02]  /*0060*/  IMAD R2, R5, UR4, R2 ;  /* 0x0000000405027c24 */ /* 0x001fc4000f8e0202 */
[----:B--2---:R-:W-:-:S03]  /*0070*/  IMAD R5, R5, UR5, RZ ;  /* 0x0000000505057c24 */ /* 0x004fc6000f8e02ff */
[----:B-1----:R-:W-:-:S13]  /*0080*/  ISETP.GE.AND P0, PT, R2, UR6, PT ;  /* 0x0000000602007c0c */ /* 0x002fda000bf06270 */
[----:B------:R-:W-:Y:S05]  /*0090*/  @P0 EXIT ;  /* 0x000000000000094d */ /* 0x000fea0003800000 */
[----:B------:R-:W0:Y:S01]  /*00a0*/  LDC.64 R8, c[0x0][0x398] ;  /* 0x0000e600ff087b82 */ /* 0x000e220000000a00 */
[----:B------:R-:W0:Y:S07]  /*00b0*/  LDCU.64 UR4, c[0x0][0x358] ;  /* 0x00006b00ff0477ac */ /* 0x000e2e0008000a00 */
[----:B------:R-:W1:Y:S01]  /*00c0*/  LDC.64 R6, c[0x0][0x390] ;  /* 0x0000e400ff067b82 */ /* 0x000e620000000a00 */
[----:B0-----:R-:W5:Y:S01]  /*00d0*/  LDG.E R9, desc[UR4][R8.64] ;  /* 0x0000000408097981 */ /* 0x001f62000c1e1900 */
[----:B------:R-:W0:Y:S01]  /*00e0*/  I2F.U32.RP R12, R5 ;  /* 0x00000005000c7306 */ /* 0x000e220000209000 */
[----:B------:R-:W-:Y:S01]  /*00f0*/  IMAD.IADD R0, R5, 0x1, R2 ;  /* 0x0000000105007824 */ /* 0x000fe200078e0202 */
[----:B------:R-:W-:Y:S01]  /*0100*/  IADD3 R13, PT, PT, RZ, -R5, RZ ;  /* 0x80000005ff0d7210 */ /* 0x000fe20007ffe0ff */
[----:B-1----:R1:W5:Y:S05]  /*0110*/  LDG.E R4, desc[UR4][R6.64] ;  /* 0x0000000406047981 */ /* 0x00236a000c1e1900 */
[----:B0-----:R-:W0:Y:S01]  /*0120*/  MUFU.RCP R12, R12 ;  /* 0x0000000c000c7308 */ /* 0x001e220000001000 */
[----:B------:R-:W-:-:S02]  /*0130*/  ISETP.GE.AND P0, PT, R0, UR6, PT ;  /* 0x0000000600007c0c */ /* 0x000fc4000bf06270 */
[----:B0-----:R-:W-:-:S05]  /*0140*/  IADD3 R10, PT, PT, R12, 0xffffffe, RZ ;  /* 0x0ffffffe0c0a7810 */ /* 0x001fca0007ffe0ff */
[----:B------:R0:W1:Y:S01]  /*0150*/  F2I.FTZ.U32.TRUNC.NTZ R11, R10 ;  /* 0x0000000a000b7305 */ /* 0x000062000021f000 */
[----:B------:R-:W-:Y:S01]  /*0160*/  VIMNMX R3, PT, PT, R0, UR6, !PT ;  /* 0x0000000600037c48 */ /* 0x000fe2000ffe0100 */
[----:B0-----:R-:W-:Y:S01]  /*0170*/  HFMA2 R10, -RZ, RZ, 0, 0 ;  /* 0x00000000ff0a7431 */ /* 0x001fe200000001ff */
[----:B------:R-:W-:Y:S01]  /*0180*/  SEL R21, RZ, 0x1, P0 ;  /* 0x00000001ff157807 */ /* 0x000fe20000000000 */
[----:B-1----:R-:W-:-:S03]  /*0190*/  IMAD R7, R13, R11, RZ ;  /* 0x0000000b0d077224 */ /* 0x002fc600078e02ff */
[----:B------:R-:W-:Y:S01]  /*01a0*/  IADD3 R0, PT, PT, R3, -R0, -R21 ;  /* 0x8000000003007210 */ /* 0x000fe20007ffe815 */
[----:B------:R-:W-:-:S06]  /*01b0*/  IMAD.HI.U32 R11, R11, R7, R10 ;  /* 0x000000070b0b7227 */ /* 0x000fcc00078e000a */
[----:B------:R-:W-:-:S05]  /*01c0*/  IMAD.HI.U32 R6, R11, R0, RZ ;  /* 0x000000000b067227 */ /* 0x000fca00078e00ff */
[----:B------:R-:W-:-:S05]  /*01d0*/  IADD3 R3, PT, PT, -R6, RZ, RZ ;  /* 0x000000ff06037210 */ /* 0x000fca0007ffe1ff */
[----:B------:R-:W-:-:S05]  /*01e0*/  IMAD R0, R5, R3, R0 ;  /* 0x0000000305007224 */ /* 0x000fca00078e0200 */
[----:B------:R-:W-:Y:S02]  /*01f0*/  ISETP.GE.U32.AND P0, PT, R0, R5, PT ;  /* 0x000000050000720c */ /* 0x000fe40003f06070 */
[----:B------:R-:W-:-:S11]  /*0200*/  ISETP.NE.U32.AND P2, PT, R5, RZ, PT ;  /* 0x000000ff0500720c */ /* 0x000fd60003f45070 */
[----:B------:R-:W-:-:S05]  /*0210*/  @P0 IMAD.IADD R0, R0, 0x1, -R5 ;  /* 0x0000000100000824 */ /* 0x000fca00078e0a05 */
[----:B------:R-:W-:Y:S02]  /*0220*/  ISETP.GE.U32.AND P1, PT, R0, R5, PT ;  /* 0x000000050000720c */ /* 0x000fe40003f26070 */
[----:B------:R-:W-:-:S11]  /*0230*/  @P0 IADD3 R6, PT, PT, R6, 0x1, RZ ;  /* 0x0000000106060810 */ /* 0x000fd60007ffe0ff */
[----:B------:R-:W-:Y:S02]  /*0240*/  @P1 IADD3 R6, PT, PT, R6, 0x1, RZ ;  /* 0x0000000106061810 */ /* 0x000fe40007ffe0ff */
[----:B------:R-:W-:-:S05]  /*0250*/  @!P2 LOP3.LUT R6, RZ, R5, RZ, 0x33, !PT ;  /* 0x00000005ff06a212 */ /* 0x000fca00078e33ff */
[----:B------:R-:W-:-:S05]  /*0260*/  IMAD.IADD R21, R21, 0x1, R6 ;  /* 0x0000000115157824 */ /* 0x000fca00078e0206 */
[----:B------:R-:W-:-:S04]  /*0270*/  LOP3.LUT R0, R21, 0x3, RZ, 0xc0, !PT ;  /* 0x0000000315007812 */ /* 0x000fc800078ec0ff */
[----:B------:R-:W-:Y:S01]  /*0280*/  ISETP.NE.AND P0, PT, R0, 0x3, PT ;  /* 0x000000030000780c */ /* 0x000fe20003f05270 */
[----:B------:R-:W-:-:S12]  /*0290*/  BSSY.RECONVERGENT B0, `(.L_x_0) ;  /* 0x0000027000007945 */ /* 0x000fd80003800200 */
[----:B------:R-:W-:Y:S05]  /*02a0*/  @!P0 BRA `(.L_x_1) ;  /* 0x0000000000948947 */ /* 0x000fea0003800000 */
[----:B------:R-:W0:Y:S01]  /*02b0*/  LDC.64 R14, c[0x0][0x380] ;  /* 0x0000e000ff0e7b82 */ /* 0x000e220000000a00 */
[----:B------:R-:W-:-:S04]  /*02c0*/  IADD3 R0, PT, PT, R21, 0x1, RZ ;  /* 0x0000000115007810 */ /* 0x000fc80007ffe0ff */
[----:B------:R-:W-:-:S03]  /*02d0*/  LOP3.LUT R0, R0, 0x3, RZ, 0xc0, !PT ;  /* 0x0000000300007812 */ /* 0x000fc600078ec0ff */
[----:B------:R-:W1:Y:S01]  /*02e0*/  LDC.64 R12, c[0x0][0x388] ;  /* 0x0000e200ff0c7b82 */ /* 0x000e620000000a00 */
[----:B------:R-:W-:-:S07]  /*02f0*/  IADD3 R16, PT, PT, -R0, RZ, RZ ;  /* 0x000000ff00107210 */ /* 0x000fce0007ffe1ff */
.L_x_4:
[----:B0-----:R-:W-:-:S06]  /*0300*/  IMAD.WIDE R6, R2, 0x4, R14 ;  /* 0x0000000402067825 */ /* 0x001fcc00078e020e */
[----:B--2---:R-:W2:Y:S01]  /*0310*/  LDG.E R7, desc[UR4][R6.64] ;  /* 0x0000000406077981 */ /* 0x004ea2000c1e1900 */
[----:B------:R-:W-:Y:S01]  /*0320*/  IMAD.MOV.U32 R3, RZ, RZ, 0x3bbb989d ;  /* 0x3bbb989dff037424 */ /* 0x000fe200078e00ff */
[----:B------:R-:W-:Y:S01]  /*0330*/  MOV R8, 0x437c0000 ;  /* 0x437c000000087802 */ /* 0x000fe20000000f00 */
[----:B------:R-:W-:Y:S01]  /*0340*/  VIADD R16, R16, 0x1 ;  /* 0x0000000110107836 */ /* 0x000fe20000000000 */
[----:B------:R-:W-:Y:S04]  /*0350*/  BSSY.RECONVERGENT B1, `(.L_x_2) ;  /* 0x0000017000017945 */ /* 0x000fe80003800200 */
[----:B------:R-:W-:Y:S01]  /*0360*/  ISETP.NE.AND P2, PT, R16, RZ, PT ;  /* 0x000000ff1000720c */ /* 0x000fe20003f45270 */
[----:B--2--5:R-:W-:-:S04]  /*0370*/  FADD R0, -R4, R7 ;  /* 0x0000000704007221 */ /* 0x024fc80000000100 */
[----:B------:R-:W-:-:S04]  /*0380*/  FFMA.SAT R3, R0, R3, 0.5 ;  /* 0x3f00000000037423 */ /* 0x000fc80000002003 */
[----:B------:R-:W-:Y:S02]  /*0390*/  FFMA.RM R3, R3, R8, 12582913 ;  /* 0x4b40000103037423 */ /* 0x000fe40000004008 */
[----:B------:R-:W0:Y:S02]  /*03a0*/  MUFU.RCP R8, R9 ;  /* 0x0000000900087308 */ /* 0x000e240000001000 */
[C---:B------:R-:W-:Y:S01]  /*03b0*/  FADD R11, R3.reuse, -12583039 ;  /* 0xcb40007f030b7421 */ /* 0x040fe20000000000 */
[----:B------:R-:W-:-:S03]  /*03c0*/  SHF.L.U32 R3, R3, 0x17, RZ ;  /* 0x0000001703037819 */ /* 0x000fc600000006ff */
[----:B------:R-:W-:-:S04]  /*03d0*/  FFMA R11, R0, 1.4426950216293334961, -R11 ;  /* 0x3fb8aa3b000b7823 */ /* 0x000fc8000000080b */
[----:B------:R-:W-:-:S04]  /*03e0*/  FFMA R11, R0, 1.925963033500011079e-08, R11 ;  /* 0x32a57060000b7823 */ /* 0x000fc8000000000b */
[----:B------:R1:W2:Y:S01]  /*03f0*/  MUFU.EX2 R0, R11 ;  /* 0x0000000b00007308 */ /* 0x0002a20000000800 */
[----:B0-----:R-:W-:-:S04]  /*0400*/  FFMA R7, -R9, R8, 1 ;  /* 0x3f80000009077423 */ /* 0x001fc80000000108 */
[----:B------:R-:W-:Y:S01]  /*0410*/  FFMA R8, R8, R7, R8 ;  /* 0x0000000708087223 */ /* 0x000fe20000000008 */
[----:B-1----:R-:W-:-:S04]  /*0420*/  IMAD.WIDE R10, R2, 0x4, R12 ;  /* 0x00000004020a7825 */ /* 0x002fc800078e020c */
[----:B--2---:R-:W-:-:S04]  /*0430*/  FMUL R3, R3, R0 ;  /* 0x0000000003037220 */ /* 0x004fc80000400000 */
[----:B------:R-:W0:Y:S01]  /*0440*/  FCHK P0, R3, R9 ;  /* 0x0000000903007302 */ /* 0x000e220000000000 */
[----:B------:R-:W-:-:S04]  /*0450*/  FFMA R7, R3, R8, RZ ;  /* 0x0000000803077223 */ /* 0x000fc800000000ff */
[----:B------:R-:W-:-:S04]  /*0460*/  FFMA R0, -R9, R7, R3 ;  /* 0x0000000709007223 */ /* 0x000fc80000000103 */
[----:B------:R-:W-:Y:S01]  /*0470*/  FFMA R0, R8, R0, R7 ;  /* 0x0000000008007223 */ /* 0x000fe20000000007 */
[----:B0-----:R-:W-:Y:S06]  /*0480*/  @!P0 BRA `(.L_x_3) ;  /* 0x00000000000c8947 */ /* 0x001fec0003800000 */
[----:B------:R-:W-:Y:S02]  /*0490*/  MOV R0, R9 ;  /* 0x0000000900007202 */ /* 0x000fe40000000f00 */
[----:B------:R-:W-:-:S07]  /*04a0*/  MOV R6, 0x4c0 ;  /* 0x000004c000067802 */ /* 0x000fce0000000f00 */
[----:B------:R-:W-:Y:S05]  /*04b0*/  CALL.REL.NOINC `($__internal_0_$__cuda_sm3x_div_rn_noftz_f32_slowpath) ;  /* 0x0000000800087944 */ /* 0x000fea0003c00000 */
.L_x_3:
[----:B------:R-:W-:Y:S05]  /*04c0*/  BSYNC.RECONVERGENT B1 ;  /* 0x0000000000017941 */ /* 0x000fea0003800200 */
.L_x_2:
[----:B------:R2:W-:Y:S01]  /*04d0*/  STG.E desc[UR4][R10.64], R0 ;  /* 0x000000000a007986 */ /* 0x0005e2000c101904 */
[----:B------:R-:W-:Y:S01]  /*04e0*/  IADD3 R2, PT, PT, R5, R2, RZ ;  /* 0x0000000205027210 */ /* 0x000fe20007ffe0ff */
[----:B------:R-:W-:Y:S06]  /*04f0*/  @P2 BRA `(.L_x_4) ;  /* 0xfffffffc00802947 */ /* 0x000fec000383ffff */
.L_x_1:
[----:B------:R-:W-:Y:S05]  /*0500*/  BSYNC.RECONVERGENT B0 ;  /* 0x0000000000007941 */ /* 0x000fea0003800200 */
.L_x_0:
[----:B------:R-:W0:Y:S01]  /*0510*/  LDC.64 R16, c[0x0][0x380] ;  /* 0x0000e000ff107b82 */ /* 0x000e220000000a00 */
[----:B------:R-:W-:Y:S01]  /*0520*/  ISETP.GE.U32.AND P0, PT, R21, 0x3, PT ;  /* 0x000000031500780c */ /* 0x000fe20003f06070 */
[----:B------:R-:W1:Y:S06]  /*0530*/  LDCU UR6, c[0x0][0x3a0] ;  /* 0x00007400ff0677ac */ /* 0x000e6c0008000800 */
[----:B------:R-:W3:Y:S06]  /*0540*/  LDC.64 R14, c[0x0][0x388] ;  /* 0x0000e200ff0e7b82 */ /* 0x000eec0000000a00 */
[----:B-1----:R-:W-:Y:S05]  /*0550*/  @!P0 EXIT ;  /* 0x000000000000894d */ /* 0x002fea0003800000 */
.L_x_13:
[----:B0-----:R-:W-:-:S05]  /*0560*/  IMAD.WIDE R12, R2, 0x4, R16 ;  /* 0x00000004020c7825 */ /* 0x001fca00078e0210 */
[----:B------:R-:W4:Y:S01]  /*0570*/  LDG.E R3, desc[UR4][R12.64] ;  /* 0x000000040c037981 */ /* 0x000f22000c1e1900 */
[----:B------:R-:W-:Y:S02]  /*0580*/  HFMA2 R7, -RZ, RZ, 3.7421875, 0 ;  /* 0x437c0000ff077431 */ /* 0x000fe400000001ff */
[----:B--2---:R-:W-:Y:S01]  /*0590*/  IMAD.MOV.U32 R0, RZ, RZ, 0x3bbb989d ;  /* 0x3bbb989dff007424 */ /* 0x004fe200078e00ff */
[----:B-----5:R-:W0:Y:S01]  /*05a0*/  MUFU.RCP R8, R9 ;  /* 0x0000000900087308 */ /* 0x020e220000001000 */
[----:B------:R-:W-:Y:S01]  /*05b0*/  BSSY.RECONVERGENT B0, `(.L_x_5) ;  /* 0x0000015000007945 */ /* 0x000fe20003800200 */
[----:B----4-:R-:W-:-:S04]  /*05c0*/  FADD R3, -R4, R3 ;  /* 0x0000000304037221 */ /* 0x010fc80000000100 */
[----:B------:R-:W-:-:S04]  /*05d0*/  FFMA.SAT R0, R3, R0, 0.5 ;  /* 0x3f00000003007423 */ /* 0x000fc80000002000 */
[----:B------:R-:W-:Y:S01]  /*05e0*/  FFMA.RM R0, R0, R7, 12582913 ;  /* 0x4b40000100007423 */ /* 0x000fe20000004007 */
[----:B0-----:R-:W-:-:S03]  /*05f0*/  FFMA R7, -R9, R8, 1 ;  /* 0x3f80000009077423 */ /* 0x001fc60000000108 */
[C---:B------:R-:W-:Y:S01]  /*0600*/  FADD R6, R0.reuse, -12583039 ;  /* 0xcb40007f00067421 */ /* 0x040fe20000000000 */
[----:B------:R-:W-:-:S03]  /*0610*/  SHF.L.U32 R0, R0, 0x17, RZ ;  /* 0x0000001700007819 */ /* 0x000fc600000006ff */
[----:B------:R-:W-:-:S04]  /*0620*/  FFMA R6, R3, 1.4426950216293334961, -R6 ;  /* 0x3fb8aa3b03067823 */ /* 0x000fc80000000806 */
[----:B------:R-:W-:-:S04]  /*0630*/  FFMA R6, R3, 1.925963033500011079e-08, R6 ;  /* 0x32a5706003067823 */ /* 0x000fc80000000006 */
[----:B------:R-:W0:Y:S02]  /*0640*/  MUFU.EX2 R3, R6 ;  /* 0x0000000600037308 */ /* 0x000e240000000800 */
[----:B0-----:R-:W-:Y:S01]  /*0650*/  FMUL R10, R0, R3 ;  /* 0x00000003000a7220 */ /* 0x001fe20000400000 */
[----:B------:R-:W-:-:S05]  /*0660*/  FFMA R0, R8, R7, R8 ;  /* 0x0000000708007223 */ /* 0x000fca0000000008 */
[----:B------:R-:W0:Y:S01]  /*0670*/  FCHK P0, R10, R9 ;  /* 0x000000090a007302 */ /* 0x000e220000000000 */
[----:B------:R-:W-:-:S04]  /*0680*/  FFMA R3, R0, R10, RZ ;  /* 0x0000000a00037223 */ /* 0x000fc800000000ff */
[----:B------:R-:W-:-:S04]  /*0690*/  FFMA R8, -R9, R3, R10 ;  /* 0x0000000309087223 */ /* 0x000fc8000000010a */
[----:B------:R-:W-:Y:S01]  /*06a0*/  FFMA R0, R0, R8, R3 ;  /* 0x0000000800007223 */ /* 0x000fe20000000003 */
[----:B0-----:R-:W-:Y:S06]  /*06b0*/  @!P0 BRA `(.L_x_6) ;  /* 0x0000000000108947 */ /* 0x001fec0003800000 */
[----:B------:R-:W-:Y:S01]  /*06c0*/  IMAD.MOV.U32 R3, RZ, RZ, R10 ;  /* 0x000000ffff037224 */ /* 0x000fe200078e000a */
[----:B------:R-:W-:Y:S02]  /*06d0*/  MOV R0, R9 ;  /* 0x0000000900007202 */ /* 0x000fe40000000f00 */
[----:B------:R-:W-:-:S07]  /*06e0*/  MOV R6, 0x700 ;  /* 0x0000070000067802 */ /* 0x000fce0000000f00 */
[----:B---3--:R-:W-:Y:S05]  /*06f0*/  CALL.REL.NOINC `($__internal_0_$__cuda_sm3x_div_rn_noftz_f32_slowpath) ;  /* 0x0000000400787944 */ /* 0x008fea0003c00000 */
.L_x_6:
[----:B------:R-:W-:Y:S05]  /*0700*/  BSYNC.RECONVERGENT B0 ;  /* 0x0000000000007941 */ /* 0x000fea0003800200 */
.L_x_5:
[----:B---3--:R-:W-:-:S04]  /*0710*/  IMAD.WIDE R10, R2, 0x4, R14 ;  /* 0x00000004020a7825 */ /* 0x008fc800078e020e */
[----:B------:R-:W-:Y:S01]  /*0720*/  IMAD.WIDE R12, R5, 0x4, R12 ;  /* 0x00000004050c7825 */ /* 0x000fe200078e020c */
[----:B------:R0:W-:Y:S04]  /*0730*/  STG.E desc[UR4][R10.64], R0 ;  /* 0x000000000a007986 */ /* 0x0001e8000c101904 */
[----:B------:R-:W2:Y:S01]  /*0740*/  LDG.E R3, desc[UR4][R12.64] ;  /* 0x000000040c037981 */ /* 0x000ea2000c1e1900 */
[----:B------:R-:W-:Y:S01]  /*0750*/  MOV R6, 0x3bbb989d ;  /* 0x3bbb989d00067802 */ /* 0x000fe20000000f00 */
[----:B------:R-:W-:Y:S01]  /*0760*/  IMAD.MOV.U32 R7, RZ, RZ, 0x437c0000 ;  /* 0x437c0000ff077424 */ /* 0x000fe200078e00ff */
[----:B------:R-:W1:Y:S01]  /*0770*/  MUFU.RCP R20, R9 ;  /* 0x0000000900147308 */ /* 0x000e620000001000 */
[----:B------:R-:W-:Y:S01]  /*0780*/  BSSY.RECONVERGENT B0, `(.L_x_7) ;  /* 0x0000015000007945 */ /* 0x000fe20003800200 */
[----:B--2---:R-:W-:-:S04]  /*0790*/  FADD R3, -R4, R3 ;  /* 0x0000000304037221 */ /* 0x004fc80000000100 */
[----:B------:R-:W-:-:S04]  /*07a0*/  FFMA.SAT R6, R3, R6, 0.5 ;  /* 0x3f00000003067423 */ /* 0x000fc80000002006 */
[----:B------:R-:W-:Y:S01]  /*07b0*/  FFMA.RM R6, R6, R7, 12582913 ;  /* 0x4b40000106067423 */ /* 0x000fe20000004007 */
[----:B-1----:R-:W-:-:S03]  /*07c0*/  FFMA R7, -R9, R20, 1 ;  /* 0x3f80000009077423 */ /* 0x002fc60000000114 */
[C---:B------:R-:W-:Y:S01]  /*07d0*/  FADD R8, R6.reuse, -12583039 ;  /* 0xcb40007f06087421 */ /* 0x040fe20000000000 */
[----:B------:R-:W-:Y:S01]  /*07e0*/  SHF.L.U32 R6, R6, 0x17, RZ ;  /* 0x0000001706067819 */ /* 0x000fe200000006ff */
[----:B0-----:R-:W-:Y:S02]  /*07f0*/  FFMA R0, R20, R7, R20 ;  /* 0x0000000714007223 */ /* 0x001fe40000000014 */
[----:B------:R-:W-:-:S04]  /*0800*/  FFMA R8, R3, 1.4426950216293334961, -R8 ;  /* 0x3fb8aa3b03087823 */ /* 0x000fc80000000808 */
[----:B------:R-:W-:-:S04]  /*0810*/  FFMA R8, R3, 1.925963033500011079e-08, R8 ;  /* 0x32a5706003087823 */ /* 0x000fc80000000008 */
[----:B------:R-:W0:Y:S02]  /*0820*/  MUFU.EX2 R3, R8 ;  /* 0x0000000800037308 */ /* 0x000e240000000800 */
[----:B0-----:R-:W-:-:S06]  /*0830*/  FMUL R18, R6, R3 ;  /* 0x0000000306127220 */ /* 0x001fcc0000400000 */
[----:B------:R-:W0:Y:S01]  /*0840*/  FCHK P0, R18, R9 ;  /* 0x0000000912007302 */ /* 0x000e220000000000 */
[----:B------:R-:W-:-:S04]  /*0850*/  FFMA R3, R0, R18, RZ ;  /* 0x0000001200037223 */ /* 0x000fc800000000ff */
[----:B------:R-:W-:-:S04]  /*0860*/  FFMA R6, -R9, R3, R18 ;  /* 0x0000000309067223 */ /* 0x000fc80000000112 */
[----:B------:R-:W-:Y:S01]  /*0870*/  FFMA R0, R0, R6, R3 ;  /* 0x0000000600007223 */ /* 0x000fe20000000003 */
[----:B0-----:R-:W-:Y:S06]  /*0880*/  @!P0 BRA `(.L_x_8) ;  /* 0x0000000000108947 */ /* 0x001fec0003800000 */
[----:B------:R-:W-:Y:S01]  /*0890*/  MOV R3, R18 ;  /* 0x0000001200037202 */ /* 0x000fe20000000f00 */
[----:B------:R-:W-:Y:S01]  /*08a0*/  IMAD.MOV.U32 R0, RZ, RZ, R9 ;  /* 0x000000ffff007224 */ /* 0x000fe200078e0009 */
[----:B------:R-:W-:-:S07]  /*08b0*/  MOV R6, 0x8d0 ;  /* 0x000008d000067802 */ /* 0x000fce0000000f00 */
[----:B------:R-:W-:Y:S05]  /*08c0*/  CALL.REL.NOINC `($__internal_0_$__cuda_sm3x_div_rn_noftz_f32_slowpath) ;  /* 0x0000000400047944 */ /* 0x000fea0003c00000 */
.L_x_8:
[----:B------:R-:W-:Y:S05]  /*08d0*/  BSYNC.RECONVERGENT B0 ;  /* 0x0000000000007941 */ /* 0x000fea0003800200 */
.L_x_7:
[----:B------:R-:W-:-:S04]  /*08e0*/  IMAD.WIDE R10, R5, 0x4, R10 ;  /* 0x00000004050a7825 */ /* 0x000fc800078e020a */
[----:B------:R-:W-:Y:S01]  /*08f0*/  IMAD.WIDE R12, R5, 0x4, R12 ;  /* 0x00000004050c7825 */ /* 0x000fe200078e020c */
[----:B------:R0:W-:Y:S04]  /*0900*/  STG.E desc[UR4][R10.64], R0 ;  /* 0x000000000a007986 */ /* 0x0001e8000c101904 */
[----:B------:R-:W2:Y:S01]  /*0910*/  LDG.E R3, desc[UR4][R12.64] ;  /* 0x000000040c037981 */ /* 0x000ea2000c1e1900 */
[----:B------:R-:W-:Y:S01]  /*0920*/  HFMA2 R6, -RZ, RZ, 0.96630859375, -0.0022525787353515625 ;  /* 0x3bbb989dff067431 */ /* 0x000fe200000001ff */
[----:B------:R-:W-:Y:S01]  /*0930*/  MOV R7, 0x437c0000 ;  /* 0x437c000000077802 */ /* 0x000fe20000000f00 */
        /* <DEDUP_REMOVED lines=21> */
[----:B------:R-:W-:Y:S05]  /*0a90*/  CALL.REL.NOINC `($__internal_0_$__cuda_sm3x_div_rn_noftz_f32_slowpath) ;  /* 0x0000000000907944 */ /* 0x000fea0003c00000 */
.L_x_10:
[----:B------:R-:W-:Y:S05]  /*0aa0*/  BSYNC.RECONVERGENT B0 ;  /* 0x0000000000007941 */ /* 0x000fea0003800200 */
.L_x_9:
[----:B------:R-:W-:-:S04]  /*0ab0*/  IMAD.WIDE R10, R5, 0x4, R10 ;  /* 0x00000004050a7825 */ /* 0x000fc800078e020a */
[----:B------:R-:W-:Y:S01]  /*0ac0*/  IMAD.WIDE R12, R5, 0x4, R12 ;  /* 0x00000004050c7825 */ /* 0x000fe200078e020c */
[----:B------:R0:W-:Y:S05]  /*0ad0*/  STG.E desc[UR4][R10.64], R0 ;  /* 0x000000000a007986 */ /* 0x0001ea000c101904 */
        /* <DEDUP_REMOVED lines=10> */
[----:B------:R-:W-:Y:S02]  /*0b80*/  IMAD.SHL.U32 R6, R6, 0x800000, RZ ;  /* 0x0080000006067824 */ /* 0x000fe400078e00ff */
[----:B0-----:R-:W-:Y:S01]  /*0b90*/  FFMA R0, R18, R7, R18 ;  /* 0x0000000712007223 */ /* 0x001fe20000000012 */
        /* <DEDUP_REMOVED lines=9> */
[----:B------:R-:W-:Y:S02]  /*0c30*/  MOV R3, R12 ;  /* 0x0000000c00037202 */ /* 0x000fe40000000f00 */
[----:B------:R-:W-:Y:S02]  /*0c40*/  MOV R0, R9 ;  /* 0x0000000900007202 */ /* 0x000fe40000000f00 */
[----:B------:R-:W-:-:S07]  /*0c50*/  MOV R6, 0xc70 ;  /* 0x00000c7000067802 */ /* 0x000fce0000000f00 */
[----:B------:R-:W-:Y:S05]  /*0c60*/  CALL.REL.NOINC `($__internal_0_$__cuda_sm3x_div_rn_noftz_f32_slowpath) ;  /* 0x00000000001c7944 */ /* 0x000fea0003c00000 */
.L_x_12:
[----:B------:R-:W-:Y:S05]  /*0c70*/  BSYNC.RECONVERGENT B0 ;  /* 0x0000000000007941 */ /* 0x000fea0003800200 */
.L_x_11:
[C---:B------:R-:W-:Y:S01]  /*0c80*/  IMAD.WIDE R10, R5.reuse, 0x4, R10 ;  /* 0x00000004050a7825 */ /* 0x040fe200078e020a */
[----:B------:R-:W-:-:S04]  /*0c90*/  LEA R2, R5, R2, 0x2 ;  /* 0x0000000205027211 */ /* 0x000fc800078e10ff */
[----:B------:R1:W-:Y:S01]  /*0ca0*/  STG.E desc[UR4][R10.64], R0 ;  /* 0x000000000a007986 */ /* 0x0003e2000c101904 */
[----:B------:R-:W-:-:S13]  /*0cb0*/  ISETP.GE.AND P0, PT, R2, UR6, PT ;  /* 0x0000000602007c0c */ /* 0x000fda000bf06270 */
[----:B-1----:R-:W-:Y:S05]  /*0cc0*/  @!P0 BRA `(.L_x_13) ;  /* 0xfffffff800248947 */ /* 0x002fea000383ffff */
[----:B------:R-:W-:Y:S05]  /*0cd0*/  EXIT ;  /* 0x000000000000794d */ /* 0x000fea0003800000 */
        .weak           $__internal_0_$__cuda_sm3x_div_rn_noftz_f32_slowpath
        .type           $__internal_0_$__cuda_sm3x_div_rn_noftz_f32_slowpath,@function
        .size           $__internal_0_$__cuda_sm3x_div_rn_noftz_f32_slowpath,(.L_x_41 - $__internal_0_$__cuda_sm3x_div_rn_noftz_f32_slowpath)
$__internal_0_$__cuda_sm3x_div_rn_noftz_f32_slowpath:
[----:B------:R-:W-:Y:S01]  /*0ce0*/  SHF.R.U32.HI R7, RZ, 0x17, R0 ;  /* 0x00000017ff077819 */ /* 0x000fe20000011600 */
[----:B------:R-:W-:Y:S01]  /*0cf0*/  BSSY.RECONVERGENT B2, `(.L_x_14) ;  /* 0x0000062000027945 */ /* 0x000fe20003800200 */
[----:B------:R-:W-:Y:S02]  /*0d00*/  SHF.R.U32.HI R18, RZ, 0x17, R3 ;  /* 0x00000017ff127819 */ /* 0x000fe40000011603 */
[----:B------:R-:W-:Y:S02]  /*0d10*/  LOP3.LUT R7, R7, 0xff, RZ, 0xc0, !PT ;  /* 0x000000ff07077812 */ /* 0x000fe400078ec0ff */
[----:B------:R-:W-:-:S03]  /*0d20*/  LOP3.LUT R18, R18, 0xff, RZ, 0xc0, !PT ;  /* 0x000000ff12127812 */ /* 0x000fc600078ec0ff */
[----:B------:R-:W-:Y:S01]  /*0d30*/  VIADD R19, R7, 0xffffffff ;  /* 0xffffffff07137836 */ /* 0x000fe20000000000 */
[----:B------:R-:W-:-:S04]  /*0d40*/  IADD3 R20, PT, PT, R18, -0x1, RZ ;  /* 0xffffffff12147810 */ /* 0x000fc80007ffe0ff */
[----:B------:R-:W-:-:S04]  /*0d50*/  ISETP.GT.U32.AND P0, PT, R19, 0xfd, PT ;  /* 0x000000fd1300780c */ /* 0x000fc80003f04070 */
[----:B------:R-:W-:-:S13]  /*0d60*/  ISETP.GT.U32.OR P0, PT, R20, 0xfd, P0 ;  /* 0x000000fd1400780c */ /* 0x000fda0000704470 */
[----:B------:R-:W-:Y:S01]  /*0d70*/  @!P0 MOV R8, RZ ;  /* 0x000000ff00088202 */ /* 0x000fe20000000f00 */
[----:B------:R-:W-:Y:S06]  /*0d80*/  @!P0 BRA `(.L_x_15) ;  /* 0x00000000005c8947 */ /* 0x000fec0003800000 */
[----:B------:R-:W-:Y:S02]  /*0d90*/  FSETP.GTU.FTZ.AND P0, PT, |R3|, +INF , PT ;  /* 0x7f8000000300780b */ /* 0x000fe40003f1c200 */
[----:B------:R-:W-:-:S04]  /*0da0*/  FSETP.GTU.FTZ.AND P1, PT, |R0|, +INF , PT ;  /* 0x7f8000000000780b */ /* 0x000fc80003f3c200 */
[----:B------:R-:W-:-:S13]  /*0db0*/  PLOP3.LUT P0, PT, P0, P1, PT, 0xf8, 0x8f ;  /* 0x00000000008f781c */ /* 0x000fda0000703f70 */
[----:B------:R-:W-:Y:S05]  /*0dc0*/  @P0 BRA `(.L_x_16) ;  /* 0x00000004004c0947 */ /* 0x000fea0003800000 */
[----:B------:R-:W-:-:S13]  /*0dd0*/  LOP3.LUT P0, RZ, R0, 0x7fffffff, R3, 0xc8, !PT ;  /* 0x7fffffff00ff7812 */ /* 0x000fda000780c803 */
[----:B------:R-:W-:Y:S05]  /*0de0*/  @!P0 BRA `(.L_x_17) ;  /* 0x00000004003c8947 */ /* 0x000fea0003800000 */
[C---:B------:R-:W-:Y:S02]  /*0df0*/  FSETP.NEU.FTZ.AND P3, PT, |R3|.reuse, +INF , PT ;  /* 0x7f8000000300780b */ /* 0x040fe40003f7d200 */
[----:B------:R-:W-:Y:S02]  /*0e00*/  FSETP.NEU.FTZ.AND P1, PT, |R0|, +INF , PT ;  /* 0x7f8000000000780b */ /* 0x000fe40003f3d200 */
[----:B------:R-:W-:-:S11]  /*0e10*/  FSETP.NEU.FTZ.AND P0, PT, |R3|, +INF , PT ;  /* 0x7f8000000300780b */ /* 0x000fd60003f1d200 */
[----:B------:R-:W-:Y:S05]  /*0e20*/  @!P1 BRA !P3, `(.L_x_17) ;  /* 0x00000004002c9947 */ /* 0x000fea0005800000 */
[----:B------:R-:W-:-:S04]  /*0e30*/  LOP3.LUT P3, RZ, R3, 0x7fffffff, RZ, 0xc0, !PT ;  /* 0x7fffffff03ff7812 */ /* 0x000fc8000786c0ff */
[----:B------:R-:W-:-:S13]  /*0e40*/  PLOP3.LUT P1, PT, P1, P3, PT, 0x2f, 0xf2 ;  /* 0x0000000000f2781c */ /* 0x000fda0000f26577 */
[----:B------:R-:W-:Y:S05]  /*0e50*/  @P1 BRA `(.L_x_18) ;  /* 0x0000000400181947 */ /* 0x000fea0003800000 */
[----:B------:R-:W-:-:S04]  /*0e60*/  LOP3.LUT P1, RZ, R0, 0x7fffffff, RZ, 0xc0, !PT ;  /* 0x7fffffff00ff7812 */ /* 0x000fc8000782c0ff */
[----:B------:R-:W-:-:S13]  /*0e70*/  PLOP3.LUT P0, PT, P0, P1, PT, 0x2f, 0xf2 ;  /* 0x0000000000f2781c */ /* 0x000fda0000702577 */
[----:B------:R-:W-:Y:S05]  /*0e80*/  @P0 BRA `(.L_x_19) ;  /* 0x0000000400000947 */ /* 0x000fea0003800000 */
[----:B------:R-:W-:Y:S02]  /*0e90*/  ISETP.GE.AND P0, PT, R20, RZ, PT ;  /* 0x000000ff1400720c */ /* 0x000fe40003f06270 */
[----:B------:R-:W-:-:S11]  /*0ea0*/  ISETP.GE.AND P1, PT, R19, RZ, PT ;  /* 0x000000ff1300720c */ /* 0x000fd60003f26270 */
[----:B------:R-:W-:Y:S01]  /*0eb0*/  @P0 MOV R8, RZ ;  /* 0x000000ff00080202 */ /* 0x000fe20000000f00 */
[----:B------:R-:W-:Y:S02]  /*0ec0*/  @!P0 IMAD.MOV.U32 R8, RZ, RZ, -0x40 ;  /* 0xffffffc0ff088424 */ /* 0x000fe400078e00ff */
[----:B------:R-:W-:Y:S01]  /*0ed0*/  @!P0 FFMA R3, R3, 1.84467440737095516160e+19, RZ ;  /* 0x5f80000003038823 */ /* 0x000fe200000000ff */
[----:B------:R-:W-:Y:S02]  /*0ee0*/  @!P1 FFMA R0, R0, 1.84467440737095516160e+19, RZ ;  /* 0x5f80000000009823 */ /* 0x000fe400000000ff */
[----:B------:R-:W-:-:S07]  /*0ef0*/  @!P1 IADD3 R8, PT, PT, R8, 0x40, RZ ;  /* 0x0000004008089810 */ /* 0x000fce0007ffe0ff */
.L_x_15:
[----:B------:R-:W-:Y:S01]  /*0f00*/  LEA R19, R7, 0xc0800000, 0x17 ;  /* 0xc080000007137811 */ /* 0x000fe200078eb8ff */
[----:B------:R-:W-:Y:S01]  /*0f10*/  BSSY.RECONVERGENT B3, `(.L_x_20) ;  /* 0x0000036000037945 */ /* 0x000fe20003800200 */
[----:B------:R-:W-:Y:S02]  /*0f20*/  IADD3 R18, PT, PT, R18, -0x7f, RZ ;  /* 0xffffff8112127810 */ /* 0x000fe40007ffe0ff */
[----:B------:R-:W-:Y:S02]  /*0f30*/  IADD3 R22, PT, PT, -R19, R0, RZ ;  /* 0x0000000013167210 */ /* 0x000fe40007ffe1ff */
[C---:B------:R-:W-:Y:S01]  /*0f40*/  IADD3 R7, PT, PT, R18.reuse, 0x7f, -R7 ;  /* 0x0000007f12077810 */ /* 0x040fe20007ffe807 */
[----:B------:R-:W-:Y:S01]  /*0f50*/  IMAD R0, R18, -0x800000, R3 ;  /* 0xff80000012007824 */ /* 0x000fe200078e0203 */
[----:B------:R-:W0:Y:S01]  /*0f60*/  MUFU.RCP R19, R22 ;  /* 0x0000001600137308 */ /* 0x000e220000001000 */
[----:B------:R-:W-:Y:S02]  /*0f70*/  FADD.FTZ R23, -R22, -RZ ;  /* 0x800000ff16177221 */ /* 0x000fe40000010100 */
[----:B------:R-:W-:-:S02]  /*0f80*/  IMAD.IADD R7, R7, 0x1, R8 ;  /* 0x0000000107077824 */ /* 0x000fc400078e0208 */
[----:B0-----:R-:W-:-:S04]  /*0f90*/  FFMA R20, R19, R23, 1 ;  /* 0x3f80000013147423 */ /* 0x001fc80000000017 */
[----:B------:R-:W-:-:S04]  /*0fa0*/  FFMA R19, R19, R20, R19 ;  /* 0x0000001413137223 */ /* 0x000fc80000000013 */
[----:B------:R-:W-:-:S04]  /*0fb0*/  FFMA R20, R0, R19, RZ ;  /* 0x0000001300147223 */ /* 0x000fc800000000ff */
[----:B------:R-:W-:-:S04]  /*0fc0*/  FFMA R3, R23, R20, R0 ;  /* 0x0000001417037223 */ /* 0x000fc80000000000 */
[----:B------:R-:W-:-:S04]  /*0fd0*/  FFMA R20, R19, R3, R20 ;  /* 0x0000000313147223 */ /* 0x000fc80000000014 */
[----:B------:R-:W-:-:S04]  /*0fe0*/  FFMA R23, R23, R20, R0 ;  /* 0x0000001417177223 */ /* 0x000fc80000000000 */
[----:B------:R-:W-:-:S05]  /*0ff0*/  FFMA R0, R19, R23, R20 ;  /* 0x0000001713007223 */ /* 0x000fca0000000014 */
[----:B------:R-:W-:-:S04]  /*1000*/  SHF.R.U32.HI R3, RZ, 0x17, R0 ;  /* 0x00000017ff037819 */ /* 0x000fc80000011600 */
[----:B------:R-:W-:-:S04]  /*1010*/  LOP3.LUT R8, R3, 0xff, RZ, 0xc0, !PT ;  /* 0x000000ff03087812 */ /* 0x000fc800078ec0ff */
[----:B------:R-:W-:-:S04]  /*1020*/  IADD3 R3, PT, PT, R8, R7, RZ ;  /* 0x0000000708037210 */ /* 0x000fc80007ffe0ff */
[----:B------:R-:W-:-:S04]  /*1030*/  IADD3 R8, PT, PT, R3, -0x1, RZ ;  /* 0xffffffff03087810 */ /* 0x000fc80007ffe0ff */
[----:B------:R-:W-:-:S13]  /*1040*/  ISETP.GE.U32.AND P0, PT, R8, 0xfe, PT ;  /* 0x000000fe0800780c */ /* 0x000fda0003f06070 */
[----:B------:R-:W-:Y:S05]  /*1050*/  @!P0 BRA `(.L_x_21) ;  /* 0x0000000000808947 */ /* 0x000fea0003800000 */
[----:B------:R-:W-:-:S13]  /*1060*/  ISETP.GT.AND P0, PT, R3, 0xfe, PT ;  /* 0x000000fe0300780c */ /* 0x000fda0003f04270 */
[----:B------:R-:W-:Y:S05]  /*1070*/  @P0 BRA `(.L_x_22) ;  /* 0x00000000006c0947 */ /* 0x000fea0003800000 */
[----:B------:R-:W-:-:S13]  /*1080*/  ISETP.GE.AND P0, PT, R3, 0x1, PT ;  /* 0x000000010300780c */ /* 0x000fda0003f06270 */
[----:B------:R-:W-:Y:S05]  /*1090*/  @P0 BRA `(.L_x_23) ;  /* 0x0000000000740947 */ /* 0x000fea0003800000 */
[----:B------:R-:W-:Y:S02]  /*10a0*/  ISETP.GE.AND P0, PT, R3, -0x18, PT ;  /* 0xffffffe80300780c */ /* 0x000fe40003f06270 */
[----:B------:R-:W-:-:S11]  /*10b0*/  LOP3.LUT R0, R0, 0x80000000, RZ, 0xc0, !PT ;  /* 0x8000000000007812 */ /* 0x000fd600078ec0ff */
[----:B------:R-:W-:Y:S05]  /*10c0*/  @!P0 BRA `(.L_x_23) ;  /* 0x0000000000688947 */ /* 0x000fea0003800000 */
[-CC-:B------:R-:W-:Y:S01]  /*10d0*/  FFMA.RZ R7, R19, R23.reuse, R20.reuse ;  /* 0x0000001713077223 */ /* 0x180fe2000000c014 */
[----:B------:R-:W-:Y:S01]  /*10e0*/  IADD3 R18, PT, PT, R3, 0x20, RZ ;  /* 0x0000002003127810 */ /* 0x000fe20007ffe0ff */
[CCC-:B------:R-:W-:Y:S01]  /*10f0*/  FFMA.RP R8, R19.reuse, R23.reuse, R20.reuse ;  /* 0x0000001713087223 */ /* 0x1c0fe20000008014 */
[----:B------:R-:W-:Y:S01]  /*1100*/  FFMA.RM R19, R19, R23, R20 ;  /* 0x0000001713137223 */ /* 0x000fe20000004014 */
[----:B------:R-:W-:Y:S02]  /*1110*/  ISETP.NE.AND P3, PT, R3, RZ, PT ;  /* 0x000000ff0300720c */ /* 0x000fe40003f65270 */
[----:B------:R-:W-:Y:S02]  /*1120*/  LOP3.LUT R7, R7, 0x7fffff, RZ, 0xc0, !PT ;  /* 0x007fffff07077812 */ /* 0x000fe400078ec0ff */
[----:B------:R-:W-:Y:S01]  /*1130*/  ISETP.NE.AND P1, PT, R3, RZ, PT ;  /* 0x000000ff0300720c */ /* 0x000fe20003f25270 */
[----:B------:R-:W-:Y:S01]  /*1140*/  IMAD.MOV R3, RZ, RZ, -R3 ;  /* 0x000000ffff037224 */ /* 0x000fe200078e0a03 */
[----:B------:R-:W-:-:S02]  /*1150*/  LOP3.LUT R7, R7, 0x800000, RZ, 0xfc, !PT ;  /* 0x0080000007077812 */ /* 0x000fc400078efcff */
[----:B------:R-:W-:Y:S02]  /*1160*/  FSETP.NEU.FTZ.AND P0, PT, R8, R19, PT ;  /* 0x000000130800720b */ /* 0x000fe40003f1d000 */
[----:B------:R-:W-:Y:S02]  /*1170*/  SHF.L.U32 R18, R7, R18, RZ ;  /* 0x0000001207127219 */ /* 0x000fe400000006ff */
[----:B------:R-:W-:Y:S02]  /*1180*/  SEL R8, R3, RZ, P3 ;  /* 0x000000ff03087207 */ /* 0x000fe40001800000 */
[----:B------:R-:W-:Y:S02]  /*1190*/  ISETP.NE.AND P1, PT, R18, RZ, P1 ;  /* 0x000000ff1200720c */ /* 0x000fe40000f25270 */
[----:B------:R-:W-:Y:S02]  /*11a0*/  SHF.R.U32.HI R8, RZ, R8, R7 ;  /* 0x00000008ff087219 */ /* 0x000fe40000011607 */
[----:B------:R-:W-:-:S02]  /*11b0*/  PLOP3.LUT P0, PT, P0, P1, PT, 0xf8, 0x8f ;  /* 0x00000000008f781c */ /* 0x000fc40000703f70 */
[----:B------:R-:W-:Y:S02]  /*11c0*/  SHF.R.U32.HI R7, RZ, 0x1, R8 ;  /* 0x00000001ff077819 */ /* 0x000fe40000011608 */
[----:B------:R-:W-:-:S04]  /*11d0*/  SEL R18, RZ, 0x1, !P0 ;  /* 0x00000001ff127807 */ /* 0x000fc80004000000 */
[----:B------:R-:W-:-:S04]  /*11e0*/  LOP3.LUT R3, R18, 0x1, R7, 0xf8, !PT ;  /* 0x0000000112037812 */ /* 0x000fc800078ef807 */
[----:B------:R-:W-:-:S04]  /*11f0*/  LOP3.LUT R8, R3, R8, RZ, 0xc0, !PT ;  /* 0x0000000803087212 */ /* 0x000fc800078ec0ff */
[----:B------:R-:W-:-:S04]  /*1200*/  IADD3 R7, PT, PT, R7, R8, RZ ;  /* 0x0000000807077210 */ /* 0x000fc80007ffe0ff */
[----:B------:R-:W-:Y:S01]  /*1210*/  LOP3.LUT R0, R7, R0, RZ, 0xfc, !PT ;  /* 0x0000000007007212 */ /* 0x000fe200078efcff */
[----:B------:R-:W-:Y:S06]  /*1220*/  BRA `(.L_x_23) ;  /* 0x0000000000107947 */ /* 0x000fec0003800000 */
.L_x_22:
[----:B------:R-:W-:-:S04]  /*1230*/  LOP3.LUT R0, R0, 0x80000000, RZ, 0xc0, !PT ;  /* 0x8000000000007812 */ /* 0x000fc800078ec0ff */
[----:B------:R-:W-:Y:S01]  /*1240*/  LOP3.LUT R0, R0, 0x7f800000, RZ, 0xfc, !PT ;  /* 0x7f80000000007812 */ /* 0x000fe200078efcff */
[----:B------:R-:W-:Y:S06]  /*1250*/  BRA `(.L_x_23) ;  /* 0x0000000000047947 */ /* 0x000fec0003800000 */
.L_x_21:
[----:B------:R-:W-:-:S07]  /*1260*/  LEA R0, R7, R0, 0x17 ;  /* 0x0000000007007211 */ /* 0x000fce00078eb8ff */
.L_x_23:
[----:B------:R-:W-:Y:S05]  /*1270*/  BSYNC.RECONVERGENT B3 ;  /* 0x0000000000037941 */ /* 0x000fea0003800200 */
.L_x_20:
[----:B------:R-:W-:Y:S05]  /*1280*/  BRA `(.L_x_24) ;  /* 0x0000000000207947 */ /* 0x000fea0003800000 */
.L_x_19:
[----:B------:R-:W-:-:S04]  /*1290*/  LOP3.LUT R0, R0, 0x80000000, R3, 0x48, !PT ;  /* 0x8000000000007812 */ /* 0x000fc800078e4803 */
[----:B------:R-:W-:Y:S01]  /*12a0*/  LOP3.LUT R0, R0, 0x7f800000, RZ, 0xfc, !PT ;  /* 0x7f80000000007812 */ /* 0x000fe200078efcff */
[----:B------:R-:W-:Y:S06]  /*12b0*/  BRA `(.L_x_24) ;  /* 0x0000000000147947 */ /* 0x000fec0003800000 */
.L_x_18:
[----:B------:R-:W-:Y:S01]  /*12c0*/  LOP3.LUT R0, R0, 0x80000000, R3, 0x48, !PT ;  /* 0x8000000000007812 */ /* 0x000fe200078e4803 */
[----:B------:R-:W-:Y:S06]  /*12d0*/  BRA `(.L_x_24) ;  /* 0x00000000000c7947 */ /* 0x000fec0003800000 */
.L_x_17:
[----:B------:R-:W0:Y:S01]  /*12e0*/  MUFU.RSQ R0, -QNAN ;  /* 0xffc0000000007908 */ /* 0x000e220000001400 */
[----:B------:R-:W-:Y:S05]  /*12f0*/  BRA `(.L_x_24) ;  /* 0x0000000000047947 */ /* 0x000fea0003800000 */
.L_x_16:
[----:B------:R-:W-:-:S07]  /*1300*/  FADD.FTZ R0, R3, R0 ;  /* 0x0000000003007221 */ /* 0x000fce0000010000 */
.L_x_24:
[----:B------:R-:W-:Y:S05]  /*1310*/  BSYNC.RECONVERGENT B2 ;  /* 0x0000000000027941 */ /* 0x000fea0003800200 */
.L_x_14:
[----:B------:R-:W-:-:S04]  /*1320*/  HFMA2 R7, -RZ, RZ, 0, 0 ;  /* 0x00000000ff077431 */ /* 0x000fc800000001ff */
[----:B0-----:R-:W-:Y:S05]  /*1330*/  RET.REL.NODEC R6 `(_Z14softmax_kernelPKfPfS0_S0_i) ;  /* 0xffffffec06307950 */ /* 0x001fea0003c3ffff */
.L_x_25:
[----:B------:R-:W-:-:S00]  /*1340*/  BRA `(.L_x_25) ;  /* 0xfffffffc00fc7947 */ /* 0x000fc0000383ffff */
[----:B------:R-:W-:-:S00]  /*1350*/  NOP ;  /* 0x0000000000007918 */ /* 0x000fc00000000000 */
        /* <DEDUP_REMOVED lines=10> */
.L_x_41:


//--------------------- .text._Z18compute_sum_kernelPKfS0_Pfi --------------------------
	.section	.text._Z18compute_sum_kernelPKfS0_Pfi,"ax",@progbits
	.align	128
        .global         _Z18compute_sum_kernelPKfS0_Pfi
        .type           _Z18compute_sum_kernelPKfS0_Pfi,@function
        .size           _Z18compute_sum_kernelPKfS0_Pfi,(.L_x_43 - _Z18compute_sum_kernelPKfS0_Pfi)
        .other          _Z18compute_sum_kernelPKfS0_Pfi,@"STO_CUDA_ENTRY STV_DEFAULT"
_Z18compute_sum_kernelPKfS0_Pfi:
.text._Z18compute_sum_kernelPKfS0_Pfi:
[----:B------:R-:W-:Y:S01]  /*0000*/  LDC R1, c[0x0][0x37c] ;  /* 0x0000df00ff017b82 */ /* 0x000fe20000000800 */
[----:B------:R-:W0:Y:S07]  /*0010*/  S2R R5, SR_TID.X ;  /* 0x0000000000057919 */ /* 0x000e2e0000002100 */
[----:B------:R-:W0:Y:S01]  /*0020*/  S2UR UR6, SR_CTAID.X ;  /* 0x00000000000679c3 */ /* 0x000e220000002500 */
[----:B------:R-:W1:Y:S01]  /*0030*/  LDCU UR8, c[0x0][0x398] ;  /* 0x00007300ff0877ac */ /* 0x000e620008000800 */
[----:B------:R-:W-:Y:S01]  /*0040*/  BSSY.RECONVERGENT B0, `(.L_x_26) ;  /* 0x0000073000007945 */ /* 0x000fe20003800200 */
[----:B------:R-:W-:Y:S01]  /*0050*/  HFMA2 R6, -RZ, RZ, 0, 0 ;  /* 0x00000000ff067431 */ /* 0x000fe200000001ff */
[----:B------:R-:W2:Y:S04]  /*0060*/  LDCU.64 UR4, c[0x0][0x358] ;  /* 0x00006b00ff0477ac */ /* 0x000ea80008000a00 */
[----:B------:R-:W0:Y:S01]  /*0070*/  LDC R0, c[0x0][0x360] ;  /* 0x0000d800ff007b82 */ /* 0x000e220000000800 */
[----:B------:R-:W3:Y:S01]  /*0080*/  LDCU UR7, c[0x0][0x370] ;  /* 0x00006e00ff0777ac */ /* 0x000ee20008000800 */
[----:B0-----:R-:W-:-:S02]  /*0090*/  IMAD R5, R0, UR6, R5 ;  /* 0x0000000600057c24 */ /* 0x001fc4000f8e0205 */
[----:B---3--:R-:W-:-:S03]  /*00a0*/  IMAD R0, R0, UR7, RZ ;  /* 0x0000000700007c24 */ /* 0x008fc6000f8e02ff */
[----:B-1----:R-:W-:-:S13]  /*00b0*/  ISETP.GE.AND P0, PT, R5, UR8, PT ;  /* 0x0000000805007c0c */ /* 0x002fda000bf06270 */
[----:B--2---:R-:W-:Y:S05]  /*00c0*/  @P0 BRA `(.L_x_27) ;  /* 0x0000000400a80947 */ /* 0x004fea0003800000 */
[----:B------:R-:W0:Y:S01]  /*00d0*/  I2F.U32.RP R11, R0 ;  /* 0x00000000000b7306 */ /* 0x000e220000209000 */
[----:B------:R-:W1:Y:S07]  /*00e0*/  LDC.64 R2, c[0x0][0x388] ;  /* 0x0000e200ff027b82 */ /* 0x000e6e0000000a00 */
[----:B0-----:R-:W0:Y:S01]  /*00f0*/  MUFU.RCP R11, R11 ;  /* 0x0000000b000b7308 */ /* 0x001e220000001000 */
[----:B------:R-:W-:Y:S02]  /*0100*/  IADD3 R8, PT, PT, R0, R5, RZ ;  /* 0x0000000500087210 */ /* 0x000fe40007ffe0ff */
[----:B------:R-:W-:Y:S01]  /*0110*/  IADD3 R13, PT, PT, RZ, -R0, RZ ;  /* 0x80000000ff0d7210 */ /* 0x000fe20007ffe0ff */
[----:B-1----:R1:W5:Y:S01]  /*0120*/  LDG.E R4, desc[UR4][R2.64] ;  /* 0x0000000402047981 */ /* 0x002362000c1e1900 */
[C---:B------:R-:W-:Y:S01]  /*0130*/  ISETP.GE.AND P0, PT, R8.reuse, UR8, PT ;  /* 0x0000000808007c0c */ /* 0x040fe2000bf06270 */
[----:B------:R-:W-:Y:S01]  /*0140*/  BSSY.RECONVERGENT B1, `(.L_x_28) ;  /* 0x0000030000017945 */ /* 0x000fe20003800200 */
[----:B------:R-:W-:-:S02]  /*0150*/  VIMNMX R9, PT, PT, R8, UR8, !PT ;  /* 0x0000000808097c48 */ /* 0x000fc4000ffe0100 */
[----:B------:R-:W-:Y:S02]  /*0160*/  SEL R10, RZ, 0x1, P0 ;  /* 0x00000001ff0a7807 */ /* 0x000fe40000000000 */
[----:B0-----:R-:W-:Y:S02]  /*0170*/  IADD3 R6, PT, PT, R11, 0xffffffe, RZ ;  /* 0x0ffffffe0b067810 */ /* 0x001fe40007ffe0ff */
[----:B------:R-:W-:Y:S02]  /*0180*/  IADD3 R9, PT, PT, R9, -R8, -R10 ;  /* 0x8000000809097210 */ /* 0x000fe40007ffe80a */
[----:B------:R0:W1:Y:S01]  /*0190*/  F2I.FTZ.U32.TRUNC.NTZ R7, R6 ;  /* 0x0000000600077305 */ /* 0x000062000021f000 */
[----:B------:R-:W-:Y:S02]  /*01a0*/  ISETP.NE.U32.AND P2, PT, R0, RZ, PT ;  /* 0x000000ff0000720c */ /* 0x000fe40003f45070 */
[----:B0-----:R-:W-:Y:S01]  /*01b0*/  MOV R6, RZ ;  /* 0x000000ff00067202 */ /* 0x001fe20000000f00 */
[----:B-1----:R-:W-:-:S04]  /*01c0*/  IMAD R3, R13, R7, RZ ;  /* 0x000000070d037224 */ /* 0x002fc800078e02ff */
[----:B------:R-:W-:-:S06]  /*01d0*/  IMAD.HI.U32 R2, R7, R3, R6 ;  /* 0x0000000307027227 */ /* 0x000fcc00078e0006 */
[----:B------:R-:W-:-:S05]  /*01e0*/  IMAD.HI.U32 R7, R2, R9, RZ ;  /* 0x0000000902077227 */ /* 0x000fca00078e00ff */
[----:B------:R-:W-:-:S05]  /*01f0*/  IADD3 R2, PT, PT, -R7, RZ, RZ ;  /* 0x000000ff07027210 */ /* 0x000fca0007ffe1ff */
[----:B------:R-:W-:Y:S02]  /*0200*/  IMAD R9, R0, R2, R9 ;  /* 0x0000000200097224 */ /* 0x000fe400078e0209 */
[----:B------:R-:W0:Y:S03]  /*0210*/  LDC.64 R2, c[0x0][0x380] ;  /* 0x0000e000ff027b82 */ /* 0x000e260000000a00 */
[----:B------:R-:W-:-:S13]  /*0220*/  ISETP.GE.U32.AND P0, PT, R9, R0, PT ;  /* 0x000000000900720c */ /* 0x000fda0003f06070 */
[----:B------:R-:W-:Y:S02]  /*0230*/  @P0 IADD3 R9, PT, PT, -R0, R9, RZ ;  /* 0x0000000900090210 */ /* 0x000fe40007ffe1ff */
[----:B------:R-:W-:Y:S02]  /*0240*/  @P0 IADD3 R7, PT, PT, R7, 0x1, RZ ;  /* 0x0000000107070810 */ /* 0x000fe40007ffe0ff */
[----:B------:R-:W-:-:S13]  /*0250*/  ISETP.GE.U32.AND P1, PT, R9, R0, PT ;  /* 0x000000000900720c */ /* 0x000fda0003f26070 */
[----:B------:R-:W-:Y:S02]  /*0260*/  @P1 IADD3 R7, PT, PT, R7, 0x1, RZ ;  /* 0x0000000107071810 */ /* 0x000fe40007ffe0ff */
[----:B------:R-:W-:-:S04]  /*0270*/  @!P2 LOP3.LUT R7, RZ, R0, RZ, 0x33, !PT ;  /* 0x00000000ff07a212 */ /* 0x000fc800078e33ff */
[----:B------:R-:W-:-:S04]  /*0280*/  IADD3 R7, PT, PT, R10, R7, RZ ;  /* 0x000000070a077210 */ /* 0x000fc80007ffe0ff */
[C---:B------:R-:W-:Y:S02]  /*0290*/  LOP3.LUT R6, R7.reuse, 0x3, RZ, 0xc0, !PT ;  /* 0x0000000307067812 */ /* 0x040fe400078ec0ff */
[----:B------:R-:W-:Y:S02]  /*02a0*/  ISETP.GE.U32.AND P1, PT, R7, 0x3, PT ;  /* 0x000000030700780c */ /* 0x000fe40003f26070 */
[----:B------:R-:W-:Y:S02]  /*02b0*/  ISETP.NE.AND P0, PT, R6, 0x3, PT ;  /* 0x000000030600780c */ /* 0x000fe40003f05270 */
[----:B------:R-:W-:-:S11]  /*02c0*/  MOV R6, RZ ;  /* 0x000000ff00067202 */ /* 0x000fd60000000f00 */
[----:B0-----:R-:W-:Y:S05]  /*02d0*/  @!P0 BRA `(.L_x_29) ;  /* 0x0000000000588947 */ /* 0x001fea0003800000 */
[----:B------:R-:W0:Y:S01]  /*02e0*/  LDC.64 R8, c[0x0][0x380] ;  /* 0x0000e000ff087b82 */ /* 0x000e220000000a00 */
[----:B------:R-:W-:-:S04]  /*02f0*/  IADD3 R6, PT, PT, R7, 0x1, RZ ;  /* 0x0000000107067810 */ /* 0x000fc80007ffe0ff */
[----:B------:R-:W-:Y:S02]  /*0300*/  LOP3.LUT R7, R6, 0x3, RZ, 0xc0, !PT ;  /* 0x0000000306077812 */ /* 0x000fe400078ec0ff */
[----:B------:R-:W-:Y:S02]  /*0310*/  MOV R6, RZ ;  /* 0x000000ff00067202 */ /* 0x000fe40000000f00 */
[----:B------:R-:W-:-:S07]  /*0320*/  IADD3 R7, PT, PT, -R7, RZ, RZ ;  /* 0x000000ff07077210 */ /* 0x000fce0007ffe1ff */
.L_x_30:
[----:B0-----:R-:W-:-:S06]  /*0330*/  IMAD.WIDE R10, R5, 0x4, R8 ;  /* 0x00000004050a7825 */ /* 0x001fcc00078e0208 */
[----:B------:R-:W2:Y:S01]  /*0340*/  LDG.E R11, desc[UR4][R10.64] ;  /* 0x000000040a0b7981 */ /* 0x000ea2000c1e1900 */
[----:B------:R-:W-:Y:S01]  /*0350*/  HFMA2 R13, -RZ, RZ, 0.96630859375, -0.0022525787353515625 ;  /* 0x3bbb989dff0d7431 */ /* 0x000fe200000001ff */
[----:B------:R-:W-:Y:S02]  /*0360*/  MOV R14, 0x437c0000 ;  /* 0x437c0000000e7802 */ /* 0x000fe40000000f00 */
[----:B------:R-:W-:Y:S02]  /*0370*/  IADD3 R7, PT, PT, R7, 0x1, RZ ;  /* 0x0000000107077810 */ /* 0x000fe40007ffe0ff */
[----:B------:R-:W-:Y:S02]  /*0380*/  IADD3 R5, PT, PT, R0, R5, RZ ;  /* 0x0000000500057210 */ /* 0x000fe40007ffe0ff */
[----:B------:R-:W-:Y:S01]  /*0390*/  ISETP.NE.AND P0, PT, R7, RZ, PT ;  /* 0x000000ff0700720c */ /* 0x000fe20003f05270 */
[----:B--2--5:R-:W-:-:S04]  /*03a0*/  FADD R12, -R4, R11 ;  /* 0x0000000b040c7221 */ /* 0x024fc80000000100 */
[----:B------:R-:W-:-:S04]  /*03b0*/  FFMA.SAT R13, R12, R13, 0.5 ;  /* 0x3f0000000c0d7423 */ /* 0x000fc8000000200d */
[----:B------:R-:W-:-:S04]  /*03c0*/  FFMA.RM R13, R13, R14, 12582913 ;  /* 0x4b4000010d0d7423 */ /* 0x000fc8000000400e */
[C---:B------:R-:W-:Y:S01]  /*03d0*/  FADD R15, R13.reuse, -12583039 ;  /* 0xcb40007f0d0f7421 */ /* 0x040fe20000000000 */
[----:B------:R-:W-:-:S03]  /*03e0*/  SHF.L.U32 R13, R13, 0x17, RZ ;  /* 0x000000170d0d7819 */ /* 0x000fc600000006ff */
[----:B------:R-:W-:-:S04]  /*03f0*/  FFMA R15, R12, 1.4426950216293334961, -R15 ;  /* 0x3fb8aa3b0c0f7823 */ /* 0x000fc8000000080f */
[----:B------:R-:W-:-:S06]  /*0400*/  FFMA R15, R12, 1.925963033500011079e-08, R15 ;  /* 0x32a570600c0f7823 */ /* 0x000fcc000000000f */
[----:B------:R-:W0:Y:S02]  /*0410*/  MUFU.EX2 R15, R15 ;  /* 0x0000000f000f7308 */ /* 0x000e240000000800 */
[----:B0-----:R-:W-:Y:S01]  /*0420*/  FFMA R6, R13, R15, R6 ;  /* 0x0000000f0d067223 */ /* 0x001fe20000000006 */
[----:B------:R-:W-:Y:S06]  /*0430*/  @P0 BRA `(.L_x_30) ;  /* 0xfffffffc00bc0947 */ /* 0x000fec000383ffff */
.L_x_29:
[----:B------:R-:W-:Y:S05]  /*0440*/  BSYNC.RECONVERGENT B1 ;  /* 0x0000000000017941 */ /* 0x000fea0003800200 */
.L_x_28:
[----:B------:R-:W-:Y:S05]  /*0450*/  @!P1 BRA `(.L_x_27) ;  /* 0x0000000000c49947 */ /* 0x000fea0003800000 */
.L_x_31:
[----:B------:R-:W-:-:S05]  /*0460*/  IMAD.WIDE R16, R5, 0x4, R2 ;  /* 0x0000000405107825 */ /* 0x000fca00078e0202 */
[----:B------:R-:W2:Y:S01]  /*0470*/  LDG.E R7, desc[UR4][R16.64] ;  /* 0x0000000410077981 */ /* 0x000ea2000c1e1900 */
[----:B------:R-:W-:-:S05]  /*0480*/  IMAD.WIDE R8, R0, 0x4, R16 ;  /* 0x0000000400087825 */ /* 0x000fca00078e0210 */
[----:B------:R-:W3:Y:S01]  /*0490*/  LDG.E R19, desc[UR4][R8.64] ;  /* 0x0000000408137981 */ /* 0x000ee2000c1e1900 */
[----:B------:R-:W-:-:S05]  /*04a0*/  IMAD.WIDE R12, R0, 0x4, R8 ;  /* 0x00000004000c7825 */ /* 0x000fca00078e0208 */
[----:B------:R-:W4:Y:S01]  /*04b0*/  LDG.E R21, desc[UR4][R12.64] ;  /* 0x000000040c157981 */ /* 0x000f22000c1e1900 */
[----:B------:R-:W-:-:S06]  /*04c0*/  IMAD.WIDE R14, R0, 0x4, R12 ;  /* 0x00000004000e7825 */ /* 0x000fcc00078e020c */
[----:B------:R0:W4:Y:S01]  /*04d0*/  LDG.E R15, desc[UR4][R14.64] ;  /* 0x000000040e0f7981 */ /* 0x000122000c1e1900 */
[----:B------:R-:W-:Y:S01]  /*04e0*/  HFMA2 R20, -RZ, RZ, 0.96630859375, -0.0022525787353515625 ;  /* 0x3bbb989dff147431 */ /* 0x000fe200000001ff */
[----:B------:R-:W-:Y:S02]  /*04f0*/  MOV R11, 0x437c0000 ;  /* 0x437c0000000b7802 */ /* 0x000fe40000000f00 */
[----:B------:R-:W-:-:S04]  /*0500*/  LEA R5, R0, R5, 0x2 ;  /* 0x0000000500057211 */ /* 0x000fc800078e10ff */
[----:B------:R-:W-:Y:S01]  /*0510*/  ISETP.GE.AND P0, PT, R5, UR8, PT ;  /* 0x0000000805007c0c */ /* 0x000fe2000bf06270 */
[----:B--2--5:R-:W-:-:S04]  /*0520*/  FADD R10, -R4, R7 ;  /* 0x00000007040a7221 */ /* 0x024fc80000000100 */
[----:B------:R-:W-:Y:S01]  /*0530*/  FFMA.SAT R18, R10, R20, 0.5 ;  /* 0x3f0000000a127423 */ /* 0x000fe20000002014 */
[----:B---3--:R-:W-:-:S03]  /*0540*/  FADD R19, -R4, R19 ;  /* 0x0000001304137221 */ /* 0x008fc60000000100 */
[----:B------:R-:W-:Y:S01]  /*0550*/  FFMA.RM R7, R18, R11, 12582913 ;  /* 0x4b40000112077423 */ /* 0x000fe2000000400b */
[----:B------:R-:W-:-:S03]  /*0560*/  FFMA.SAT R8, R19, R20, 0.5 ;  /* 0x3f00000013087423 */ /* 0x000fc60000002014 */
[C---:B------:R-:W-:Y:S01]  /*0570*/  FADD R17, R7.reuse, -12583039 ;  /* 0xcb40007f07117421 */ /* 0x040fe20000000000 */
[----:B----4-:R-:W-:Y:S01]  /*0580*/  FADD R9, -R4, R21 ;  /* 0x0000001504097221 */ /* 0x010fe20000000100 */
[-C--:B------:R-:W-:Y:S01]  /*0590*/  FFMA.RM R8, R8, R11.reuse, 12582913 ;  /* 0x4b40000108087423 */ /* 0x080fe2000000400b */
[----:B------:R-:W-:Y:S01]  /*05a0*/  SHF.L.U32 R7, R7, 0x17, RZ ;  /* 0x0000001707077819 */ /* 0x000fe200000006ff */
[----:B------:R-:W-:Y:S01]  /*05b0*/  FFMA R17, R10, 1.4426950216293334961, -R17 ;  /* 0x3fb8aa3b0a117823 */ /* 0x000fe20000000811 */
[-C--:B0-----:R-:W-:Y:S01]  /*05c0*/  FFMA.SAT R14, R9, R20.reuse, 0.5 ;  /* 0x3f000000090e7423 */ /* 0x081fe20000002014 */
[----:B------:R-:W-:Y:S01]  /*05d0*/  FADD R12, R8, -12583039 ;  /* 0xcb40007f080c7421 */ /* 0x000fe20000000000 */
[----:B------:R-:W-:Y:S01]  /*05e0*/  FADD R15, -R4, R15 ;  /* 0x0000000f040f7221 */ /* 0x000fe20000000100 */
[----:B------:R-:W-:Y:S01]  /*05f0*/  FFMA R13, R10, 1.925963033500011079e-08, R17 ;  /* 0x32a570600a0d7823 */ /* 0x000fe20000000011 */
[-C--:B------:R-:W-:Y:S01]  /*0600*/  FFMA.RM R10, R14, R11.reuse, 12582913 ;  /* 0x4b4000010e0a7423 */ /* 0x080fe2000000400b */
[----:B------:R-:W-:Y:S01]  /*0610*/  FFMA R12, R19, 1.4426950216293334961, -R12 ;  /* 0x3fb8aa3b130c7823 */ /* 0x000fe2000000080c */
[----:B------:R-:W-:Y:S01]  /*0620*/  FFMA.SAT R16, R15, R20, 0.5 ;  /* 0x3f0000000f107423 */ /* 0x000fe20000002014 */
[----:B------:R-:W-:Y:S01]  /*0630*/  SHF.L.U32 R8, R8, 0x17, RZ ;  /* 0x0000001708087819 */ /* 0x000fe200000006ff */
[----:B------:R-:W-:Y:S01]  /*0640*/  FADD R14, R10, -12583039 ;  /* 0xcb40007f0a0e7421 */ /* 0x000fe20000000000 */
[----:B------:R-:W-:Y:S01]  /*0650*/  FFMA R12, R19, 1.925963033500011079e-08, R12 ;  /* 0x32a57060130c7823 */ /* 0x000fe2000000000c */
[----:B------:R-:W-:Y:S01]  /*0660*/  FFMA.RM R16, R16, R11, 12582913 ;  /* 0x4b40000110107423 */ /* 0x000fe2000000400b */
[----:B------:R-:W0:Y:S01]  /*0670*/  MUFU.EX2 R13, R13 ;  /* 0x0000000d000d7308 */ /* 0x000e220000000800 */
[----:B------:R-:W-:Y:S01]  /*0680*/  FFMA R14, R9, 1.4426950216293334961, -R14 ;  /* 0x3fb8aa3b090e7823 */ /* 0x000fe2000000080e */
[----:B------:R-:W-:Y:S01]  /*0690*/  SHF.L.U32 R10, R10, 0x17, RZ ;  /* 0x000000170a0a7819 */ /* 0x000fe200000006ff */
[----:B------:R-:W-:-:S02]  /*06a0*/  FADD R18, R16, -12583039 ;  /* 0xcb40007f10127421 */ /* 0x000fc40000000000 */
[----:B------:R-:W-:Y:S02]  /*06b0*/  FFMA R14, R9, 1.925963033500011079e-08, R14 ;  /* 0x32a57060090e7823 */ /* 0x000fe4000000000e */
[C---:B------:R-:W-:Y:S01]  /*06c0*/  FFMA R18, R15.reuse, 1.4426950216293334961, -R18 ;  /* 0x3fb8aa3b0f127823 */ /* 0x040fe20000000812 */
[----:B------:R-:W1:Y:S03]  /*06d0*/  MUFU.EX2 R12, R12 ;  /* 0x0000000c000c7308 */ /* 0x000e660000000800 */
[----:B------:R-:W-:-:S05]  /*06e0*/  FFMA R18, R15, 1.925963033500011079e-08, R18 ;  /* 0x32a570600f127823 */ /* 0x000fca0000000012 */
[----:B------:R-:W2:Y:S01]  /*06f0*/  MUFU.EX2 R14, R14 ;  /* 0x0000000e000e7308 */ /* 0x000ea20000000800 */
[----:B0-----:R-:W-:Y:S01]  /*0700*/  FFMA R7, R7, R13, R6 ;  /* 0x0000000d07077223 */ /* 0x001fe20000000006 */
[----:B------:R-:W-:-:S06]  /*0710*/  SHF.L.U32 R6, R16, 0x17, RZ ;  /* 0x0000001710067819 */ /* 0x000fcc00000006ff */
[----:B------:R-:W0:Y:S01]  /*0720*/  MUFU.EX2 R18, R18 ;  /* 0x0000001200127308 */ /* 0x000e220000000800 */
[----:B-1----:R-:W-:-:S04]  /*0730*/  FFMA R7, R8, R12, R7 ;  /* 0x0000000c08077223 */ /* 0x002fc80000000007 */
[----:B--2---:R-:W-:-:S04]  /*0740*/  FFMA R7, R10, R14, R7 ;  /* 0x0000000e0a077223 */ /* 0x004fc80000000007 */
[----:B0-----:R-:W-:Y:S01]  /*0750*/  FFMA R6, R6, R18, R7 ;  /* 0x0000001206067223 */ /* 0x001fe20000000007 */
[----:B------:R-:W-:Y:S06]  /*0760*/  @!P0 BRA `(.L_x_31) ;  /* 0xfffffffc003c8947 */ /* 0x000fec000383ffff */
.L_x_27:
[----:B------:R-:W-:Y:S05]  /*0770*/  BSYNC.RECONVERGENT B0 ;  /* 0x0000000000007941 */ /* 0x000fea0003800200 */
.L_x_26:
[----:B------:R-:W0:Y:S02]  /*0780*/  LDC.64 R2, c[0x0][0x390] ;  /* 0x0000e400ff027b82 */ /* 0x000e240000000a00 */
[----:B0-----:R-:W-:Y:S01]  /*0790*/  REDG.E.ADD.F32.FTZ.RN.STRONG.GPU desc[UR4][R2.64], R6 ;  /* 0x00000006020079a6 */ /* 0x001fe2000c12f304 */
[----:B------:R-:W-:Y:S05]  /*07a0*/  EXIT ;  /* 0x000000000000794d */ /* 0x000fea0003800000 */
.L_x_32:
        /* <DEDUP_REMOVED lines=13> */
.L_x_43:


//--------------------- .text._Z15find_max_kernelPKfPfi --------------------------
	.section	.text._Z15find_max_kernelPKfPfi,"ax",@progbits
	.align	128
        .global         _Z15find_max_kernelPKfPfi
        .type           _Z15find_max_kernelPKfPfi,@function
        .size           _Z15find_max_kernelPKfPfi,(.L_x_44 - _Z15find_max_kernelPKfPfi)
        .other          _Z15find_max_kernelPKfPfi,@"STO_CUDA_ENTRY STV_DEFAULT"
_Z15find_max_kernelPKfPfi:
.text._Z15find_max_kernelPKfPfi:
[----:B------:R-:W-:Y:S01]  /*0000*/  LDC R1, c[0x0][0x37c] ;  /* 0x0000df00ff017b82 */ /* 0x000fe20000000800 */
[----:B------:R-:W0:Y:S07]  /*0010*/  S2R R3, SR_TID.X ;  /* 0x0000000000037919 */ /* 0x000e2e0000002100 */
[----:B------:R-:W0:Y:S01]  /*0020*/  S2UR UR6, SR_CTAID.X ;  /* 0x00000000000679c3 */ /* 0x000e220000002500 */
[----:B------:R-:W1:Y:S01]  /*0030*/  LDCU UR8, c[0x0][0x390] ;  /* 0x00007200ff0877ac */ /* 0x000e620008000800 */
[----:B------:R-:W-:Y:S01]  /*0040*/  BSSY.RECONVERGENT B0, `(.L_x_33) ;  /* 0x0000043000007945 */ /* 0x000fe20003800200 */
[----:B------:R-:W-:Y:S01]  /*0050*/  IMAD.MOV.U32 R5, RZ, RZ, -0x800001 ;  /* 0xff7fffffff057424 */ /* 0x000fe200078e00ff */
        /* <DEDUP_REMOVED lines=8> */
[C---:B------:R-:W-:Y:S01]  /*00e0*/  IADD3 R2, PT, PT, R0.reuse, R3, RZ ;  /* 0x0000000300027210 */ /* 0x040fe20007ffe0ff */
[----:B------:R-:W-:Y:S01]  /*00f0*/  IMAD.MOV R9, RZ, RZ, -R0 ;  /* 0x000000ffff097224 */ /* 0x000fe200078e0a00 */
[----:B------:R-:W-:Y:S01]  /*0100*/  ISETP.NE.U32.AND P2, PT, R0, RZ, PT ;  /* 0x000000ff0000720c */ /* 0x000fe20003f45070 */
[----:B------:R-:W-:Y:S01]  /*0110*/  BSSY.RECONVERGENT B1, `(.L_x_35) ;  /* 0x0000026000017945 */ /* 0x000fe20003800200 */
[C---:B------:R-:W-:Y:S02]  /*0120*/  ISETP.GE.AND P0, PT, R2.reuse, UR8, PT ;  /* 0x0000000802007c0c */ /* 0x040fe4000bf06270 */
[----:B------:R-:W-:Y:S02]  /*0130*/  VIMNMX R7, PT, PT, R2, UR8, !PT ;  /* 0x0000000802077c48 */ /* 0x000fe4000ffe0100 */
[----:B------:R-:W-:-:S04]  /*0140*/  SEL R6, RZ, 0x1, P0 ;  /* 0x00000001ff067807 */ /* 0x000fc80000000000 */
[----:B------:R-:W-:Y:S01]  /*0150*/  IADD3 R7, PT, PT, R7, -R2, -R6 ;  /* 0x8000000207077210 */ /* 0x000fe20007ffe806 */
[----:B0-----:R-:W0:Y:S02]  /*0160*/  MUFU.RCP R8, R8 ;  /* 0x0000000800087308 */ /* 0x001e240000001000 */
[----:B0-----:R-:W-:-:S06]  /*0170*/  VIADD R4, R8, 0xffffffe ;  /* 0x0ffffffe08047836 */ /* 0x001fcc0000000000 */
[----:B------:R0:W1:Y:S02]  /*0180*/  F2I.FTZ.U32.TRUNC.NTZ R5, R4 ;  /* 0x0000000400057305 */ /* 0x000064000021f000 */
[----:B0-----:R-:W-:Y:S02]  /*0190*/  IMAD.MOV.U32 R4, RZ, RZ, RZ ;  /* 0x000000ffff047224 */ /* 0x001fe400078e00ff */
[----:B-1----:R-:W-:-:S04]  /*01a0*/  IMAD R9, R9, R5, RZ ;  /* 0x0000000509097224 */ /* 0x002fc800078e02ff */
[----:B------:R-:W-:-:S06]  /*01b0*/  IMAD.HI.U32 R8, R5, R9, R4 ;  /* 0x0000000905087227 */ /* 0x000fcc00078e0004 */
[----:B------:R-:W-:-:S04]  /*01c0*/  IMAD.HI.U32 R5, R8, R7, RZ ;  /* 0x0000000708057227 */ /* 0x000fc800078e00ff */
[----:B------:R-:W-:-:S04]  /*01d0*/  IMAD.MOV R2, RZ, RZ, -R5 ;  /* 0x000000ffff027224 */ /* 0x000fc800078e0a05 */
[----:B------:R-:W-:-:S05]  /*01e0*/  IMAD R7, R0, R2, R7 ;  /* 0x0000000200077224 */ /* 0x000fca00078e0207 */
[----:B------:R-:W-:-:S13]  /*01f0*/  ISETP.GE.U32.AND P0, PT, R7, R0, PT ;  /* 0x000000000700720c */ /* 0x000fda0003f06070 */
[----:B------:R-:W-:Y:S01]  /*0200*/  @P0 IADD3 R7, PT, PT, -R0, R7, RZ ;  /* 0x0000000700070210 */ /* 0x000fe20007ffe1ff */
[----:B------:R-:W-:-:S03]  /*0210*/  @P0 VIADD R5, R5, 0x1 ;  /* 0x0000000105050836 */ /* 0x000fc60000000000 */
[----:B------:R-:W-:-:S13]  /*0220*/  ISETP.GE.U32.AND P1, PT, R7, R0, PT ;  /* 0x000000000700720c */ /* 0x000fda0003f26070 */
[----:B------:R-:W-:Y:S01]  /*0230*/  @P1 VIADD R5, R5, 0x1 ;  /* 0x0000000105051836 */ /* 0x000fe20000000000 */
[----:B------:R-:W-:-:S04]  /*0240*/  @!P2 LOP3.LUT R5, RZ, R0, RZ, 0x33, !PT ;  /* 0x00000000ff05a212 */ /* 0x000fc800078e33ff */
[----:B------:R-:W-:Y:S01]  /*0250*/  IADD3 R2, PT, PT, R6, R5, RZ ;  /* 0x0000000506027210 */ /* 0x000fe20007ffe0ff */
[----:B------:R-:W-:-:S03]  /*0260*/  IMAD.MOV.U32 R5, RZ, RZ, -0x800001 ;  /* 0xff7fffffff057424 */ /* 0x000fc600078e00ff */
[C---:B------:R-:W-:Y:S02]  /*0270*/  LOP3.LUT R4, R2.reuse, 0x3, RZ, 0xc0, !PT ;  /* 0x0000000302047812 */ /* 0x040fe400078ec0ff */
[----:B------:R-:W-:Y:S02]  /*0280*/  ISETP.GE.U32.AND P1, PT, R2, 0x3, PT ;  /* 0x000000030200780c */ /* 0x000fe40003f26070 */
[----:B------:R-:W-:-:S13]  /*0290*/  ISETP.NE.AND P0, PT, R4, 0x3, PT ;  /* 0x000000030400780c */ /* 0x000fda0003f05270 */
[----:B------:R-:W-:Y:S05]  /*02a0*/  @!P0 BRA `(.L_x_36) ;  /* 0x0000000000308947 */ /* 0x000fea0003800000 */
[----:B------:R-:W0:Y:S01]  /*02b0*/  LDC.64 R8, c[0x0][0x380] ;  /* 0x0000e000ff087b82 */ /* 0x000e220000000a00 */
[----:B------:R-:W-:Y:S01]  /*02c0*/  VIADD R2, R2, 0x1 ;  /* 0x0000000102027836 */ /* 0x000fe20000000000 */
[----:B------:R-:W-:-:S04]  /*02d0*/  MOV R5, 0xff7fffff ;  /* 0xff7fffff00057802 */ /* 0x000fc80000000f00 */
[----:B------:R-:W-:-:S05]  /*02e0*/  LOP3.LUT R2, R2, 0x3, RZ, 0xc0, !PT ;  /* 0x0000000302027812 */ /* 0x000fca00078ec0ff */
[----:B------:R-:W-:-:S07]  /*02f0*/  IMAD.MOV R2, RZ, RZ, -R2 ;  /* 0x000000ffff027224 */ /* 0x000fce00078e0a02 */
.L_x_37:
[----:B0-----:R-:W-:-:S06]  /*0300*/  IMAD.WIDE R6, R3, 0x4, R8 ;  /* 0x0000000403067825 */ /* 0x001fcc00078e0208 */
[----:B------:R-:W2:Y:S01]  /*0310*/  LDG.E R6, desc[UR4][R6.64] ;  /* 0x0000000406067981 */ /* 0x000ea2000c1e1900 */
[----:B------:R-:W-:Y:S01]  /*0320*/  VIADD R2, R2, 0x1 ;  /* 0x0000000102027836 */ /* 0x000fe20000000000 */
[----:B------:R-:W-:-:S04]  /*0330*/  IADD3 R3, PT, PT, R0, R3, RZ ;  /* 0x0000000300037210 */ /* 0x000fc80007ffe0ff */
[----:B------:R-:W-:Y:S02]  /*0340*/  ISETP.NE.AND P0, PT, R2, RZ, PT ;  /* 0x000000ff0200720c */ /* 0x000fe40003f05270 */
[----:B--2---:R-:W-:-:S11]  /*0350*/  FMNMX R5, R6, R5, !PT ;  /* 0x0000000506057209 */ /* 0x004fd60007800000 */
[----:B------:R-:W-:Y:S05]  /*0360*/  @P0 BRA `(.L_x_37) ;  /* 0xfffffffc00e40947 */ /* 0x000fea000383ffff */
.L_x_36:
[----:B------:R-:W-:Y:S05]  /*0370*/  BSYNC.RECONVERGENT B1 ;  /* 0x0000000000017941 */ /* 0x000fea0003800200 */
.L_x_35:
[----:B------:R-:W-:Y:S05]  /*0380*/  @!P1 BRA `(.L_x_34) ;  /* 0x0000000000389947 */ /* 0x000fea0003800000 */
.L_x_38:
[----:B------:R-:W0:Y:S02]  /*0390*/  LDC.64 R6, c[0x0][0x380] ;  /* 0x0000e000ff067b82 */ /* 0x000e240000000a00 */
[----:B0-----:R-:W-:-:S04]  /*03a0*/  IMAD.WIDE R12, R3, 0x4, R6 ;  /* 0x00000004030c7825 */ /* 0x001fc800078e0206 */
[C---:B------:R-:W-:Y:S02]  /*03b0*/  IMAD.WIDE R6, R0.reuse, 0x4, R12 ;  /* 0x0000000400067825 */ /* 0x040fe400078e020c */
[----:B------:R-:W2:Y:S02]  /*03c0*/  LDG.E R12, desc[UR4][R12.64] ;  /* 0x000000040c0c7981 */ /* 0x000ea4000c1e1900 */
[C---:B------:R-:W-:Y:S02]  /*03d0*/  IMAD.WIDE R8, R0.reuse, 0x4, R6 ;  /* 0x0000000400087825 */ /* 0x040fe400078e0206 */
[----:B------:R-:W2:Y:S02]  /*03e0*/  LDG.E R6, desc[UR4][R6.64] ;  /* 0x0000000406067981 */ /* 0x000ea4000c1e1900 */
[C---:B------:R-:W-:Y:S02]  /*03f0*/  IMAD.WIDE R10, R0.reuse, 0x4, R8 ;  /* 0x00000004000a7825 */ /* 0x040fe400078e0208 */
[----:B------:R-:W3:Y:S04]  /*0400*/  LDG.E R8, desc[UR4][R8.64] ;  /* 0x0000000408087981 */ /* 0x000ee8000c1e1900 */
[----:B------:R-:W3:Y:S01]  /*0410*/  LDG.E R10, desc[UR4][R10.64] ;  /* 0x000000040a0a7981 */ /* 0x000ee2000c1e1900 */
[----:B------:R-:W-:-:S05]  /*0420*/  IMAD R3, R0, 0x4, R3 ;  /* 0x0000000400037824 */ /* 0x000fca00078e0203 */
[----:B------:R-:W-:Y:S02]  /*0430*/  ISETP.GE.AND P0, PT, R3, UR8, PT ;  /* 0x0000000803007c0c */ /* 0x000fe4000bf06270 */
[----:B--2---:R-:W-:-:S04]  /*0440*/  FMNMX3 R5, R5, R12, R6, !PT ;  /* 0x0000000c05057276 */ /* 0x004fc80007800006 */
[----:B---3--:R-:W-:-:S07]  /*0450*/  FMNMX3 R5, R5, R8, R10, !PT ;  /* 0x0000000805057276 */ /* 0x008fce000780000a */
[----:B------:R-:W-:Y:S05]  /*0460*/  @!P0 BRA `(.L_x_38) ;  /* 0xfffffffc00c88947 */ /* 0x000fea000383ffff */
.L_x_34:
[----:B------:R-:W-:Y:S05]  /*0470*/  BSYNC.RECONVERGENT B0 ;  /* 0x0000000000007941 */ /* 0x000fea0003800200 */
.L_x_33:
[----:B------:R-:W0:Y:S02]  /*0480*/  LDC.64 R2, c[0x0][0x388] ;  /* 0x0000e200ff027b82 */ /* 0x000e240000000a00 */
[----:B0-----:R0:W5:Y:S02]  /*0490*/  LDG.E R4, desc[UR4][R2.64] ;  /* 0x0000000402047981 */ /* 0x001164000c1e1900 */
.L_x_39:
[----:B-----5:R-:W-:Y:S01]  /*04a0*/  FSETP.GTU.AND P0, PT, R5, R4, PT ;  /* 0x000000040500720b */ /* 0x020fe20003f0c000 */
[----:B------:R-:W-:-:S12]  /*04b0*/  YIELD ;  /* 0x0000000000007946 */ /* 0x000fd80003800000 */
[----:B------:R-:W-:Y:S05]  /*04c0*/  @!P0 EXIT ;  /* 0x000000000000894d */ /* 0x000fea0003800000 */
[----:B------:R-:W2:Y:S02]  /*04d0*/  ATOMG.E.CAS.STRONG.GPU PT, R7, [R2], R4, R5 ;  /* 0x00000004020773a9 */ /* 0x000ea400001ee105 */
[-C--:B--2---:R-:W-:Y:S02]  /*04e0*/  ISETP.NE.AND P0, PT, R4, R7.reuse, PT ;  /* 0x000000070400720c */ /* 0x084fe40003f05270 */
[----:B------:R-:W-:-:S11]  /*04f0*/  MOV R4, R7 ;  /* 0x0000000700047202 */ /* 0x000fd60000000f00 */
[----:B------:R-:W-:Y:S05]  /*0500*/  @P0 BRA `(.L_x_39) ;  /* 0xfffffffc00e40947 */ /* 0x000fea000383ffff */
[----:B------:R-:W-:Y:S05]  /*0510*/  EXIT ;  /* 0x000000000000794d */ /* 0x000fea0003800000 */
.L_x_40:
        /* <DEDUP_REMOVED lines=14> */
.L_x_44:


//--------------------- .nv.shared.reserved.0     --------------------------
	.section	.nv.shared.reserved.0,"aw",@nobits
	.weak		__nv_reservedSMEM_offset_0_alias
	.size		__nv_reservedSMEM_offset_0_alias, 0, 64
	.other		__nv_reservedSMEM_offset_0_alias,@"STO_CUDA_RESERVED_SHARED STV_DEFAULT"
__nv_reservedSMEM_offset_0_alias:
	.zero		0
	.zero		64


//--------------------- .nv.constant0._Z14softmax_kernelPKfPfS0_S0_i --------------------------
	.section	.nv.constant0._Z14softmax_kernelPKfPfS0_S0_i,"a",@progbits
	.sectionflags	@""
	.align	4
.nv.constant0._Z14softmax_kernelPKfPfS0_S0_i:
	.zero		932


//--------------------- .nv.constant0._Z18compute_sum_kernelPKfS0_Pfi --------------------------
	.section	.nv.constant0._Z18compute_sum_kernelPKfS0_Pfi,"a",@progbits
	.sectionflags	@""
	.align	4
.nv.constant0._Z18compute_sum_kernelPKfS0_Pfi:
	.zero		924


//--------------------- .nv.constant0._Z15find_max_kernelPKfPfi --------------------------
	.section	.nv.constant0._Z15find_max_kernelPKfPfi,"a",@progbits
	.sectionflags	@""
	.align	4
.nv.constant0._Z15find_max_kernelPKfPfi:
	.zero		916


//--------------------- SYMBOLS --------------------------

	.type		.nv.reservedSmem.offset0,@object
	.size		.nv.reservedSmem.offset0,0x4
